	.target	sm_90a

	.elftype	@"ET_EXEC"


//--------------------- .note.nv.tkinfo           --------------------------
	.section	.note.nv.tkinfo,"",@"SHT_NOTE"
	.sectionflags	@"SHF_NOTE_NV_TKINFO"
	.tkinfo
        /*0018*/ 	.word	0x00000002
        /*0030*/ 	.string	""
        /*0030*/ 	.string	"ptxas"
        /*0030*/ 	.string	"Cuda compilation tools, release 13.0, V13.0.88"
        /*0030*/ 	.string	"Build cuda_13.0.r13.0/compiler.36424714_0"
        /*0030*/ 	.string	"-arch sm_90a -m 64 "



//--------------------- .note.nv.cuinfo           --------------------------
	.section	.note.nv.cuinfo,"",@"SHT_NOTE"
	.sectionflags	@"SHF_NOTE_NV_CUINFO"
        /*0018*/ 	.short	0x0002
        /*001a*/ 	.short	0x005a
        /*001c*/ 	.short	0x0082
	.zero		2


//--------------------- .nv.info                  --------------------------
	.section	.nv.info,"",@"SHT_CUDA_INFO"
	.align	4


	//----- nvinfo : EIATTR_REGCOUNT
	.align		4
        /*0000*/ 	.byte	0x04, 0x2f
        /*0002*/ 	.short	(.L_12 - .L_11)
	.align		4
.L_11:
        /*0004*/ 	.word	index@(_ZN7cutlass13device_kernelINS_4gemm6kernel13GemmUniversalIN4cute5tupleIJiiiiEEENS1_10collective13CollectiveMmaINS1_37MainloopSm90TmaGmmaWarpSpecializedFP8ILi5ENS5_IJNS4_1CILi1EEESB_SB_EEENS1_35KernelTmaWarpSpecializedCooperativeEEENS5_IJNSA_ILi128EEESF_SF_EEENS_12float_e5m2_tENS5_IJlSB_lEEESH_SI_NS4_8TiledMMAINS4_8MMA_AtomIJNS4_4SM904GMMA31MMA_64x128x32_F32E5M2E5M2_SS_TNILNSM_7ScaleInE1ELSO_1EEEEEENS4_6LayoutINS5_IJNSA_ILi2EEESB_SB_EEENS5_IJSB_NSA_ILi0EEESU_EEEEENS5_IJNS4_10UnderscoreESX_SX_EEEEENS4_13SM90_TMA_LOADENS4_14ComposedLayoutINS4_7SwizzleILi3ELi4ELi3EEENS4_18smem_ptr_flag_bitsILi8EEENSR_INS5_IJNSA_ILi8EEESF_EEENS5_IJSF_SB_EEEEEEEvNS4_8identityES10_S1A_vS1B_EENS_8epilogue10collective6detail29Sm90TmaWarpSpecializedAdapterINS1E_15DefaultEpilogueISH_SI_SI_NS1D_6thread17LinearCombinationISH_Li1EffLNS1I_9ScaleType4KindE0ELNS_15FloatRoundStyleE2ESH_EENS1_15EpilogueDefaultEEEEEvvEEEEvNT_6ParamsE)
        /*0008*/ 	.word	0x000000a8


	//----- nvinfo : EIATTR_FRAME_SIZE
	.align		4
.L_12:
        /*000c*/ 	.byte	0x04, 0x11
        /*000e*/ 	.short	(.L_14 - .L_13)
	.align		4
.L_13:
        /*0010*/ 	.word	index@(_ZN7cutlass13device_kernelINS_4gemm6kernel13GemmUniversalIN4cute5tupleIJiiiiEEENS1_10collective13CollectiveMmaINS1_37MainloopSm90TmaGmmaWarpSpecializedFP8ILi5ENS5_IJNS4_1CILi1EEESB_SB_EEENS1_35KernelTmaWarpSpecializedCooperativeEEENS5_IJNSA_ILi128EEESF_SF_EEENS_12float_e5m2_tENS5_IJlSB_lEEESH_SI_NS4_8TiledMMAINS4_8MMA_AtomIJNS4_4SM904GMMA31MMA_64x128x32_F32E5M2E5M2_SS_TNILNSM_7ScaleInE1ELSO_1EEEEEENS4_6LayoutINS5_IJNSA_ILi2EEESB_SB_EEENS5_IJSB_NSA_ILi0EEESU_EEEEENS5_IJNS4_10UnderscoreESX_SX_EEEEENS4_13SM90_TMA_LOADENS4_14ComposedLayoutINS4_7SwizzleILi3ELi4ELi3EEENS4_18smem_ptr_flag_bitsILi8EEENSR_INS5_IJNSA_ILi8EEESF_EEENS5_IJSF_SB_EEEEEEEvNS4_8identityES10_S1A_vS1B_EENS_8epilogue10collective6detail29Sm90TmaWarpSpecializedAdapterINS1E_15DefaultEpilogueISH_SI_SI_NS1D_6thread17LinearCombinationISH_Li1EffLNS1I_9ScaleType4KindE0ELNS_15FloatRoundStyleE2ESH_EENS1_15EpilogueDefaultEEEEEvvEEEEvNT_6ParamsE)
        /*0014*/ 	.word	0x00000000


	//----- nvinfo : EIATTR_MIN_STACK_SIZE
	.align		4
.L_14:
        /*0018*/ 	.byte	0x04, 0x12
        /*001a*/ 	.short	(.L_16 - .L_15)
	.align		4
.L_15:
        /*001c*/ 	.word	index@(_ZN7cutlass13device_kernelINS_4gemm6kernel13GemmUniversalIN4cute5tupleIJiiiiEEENS1_10collective13CollectiveMmaINS1_37MainloopSm90TmaGmmaWarpSpecializedFP8ILi5ENS5_IJNS4_1CILi1EEESB_SB_EEENS1_35KernelTmaWarpSpecializedCooperativeEEENS5_IJNSA_ILi128EEESF_SF_EEENS_12float_e5m2_tENS5_IJlSB_lEEESH_SI_NS4_8TiledMMAINS4_8MMA_AtomIJNS4_4SM904GMMA31MMA_64x128x32_F32E5M2E5M2_SS_TNILNSM_7ScaleInE1ELSO_1EEEEEENS4_6LayoutINS5_IJNSA_ILi2EEESB_SB_EEENS5_IJSB_NSA_ILi0EEESU_EEEEENS5_IJNS4_10UnderscoreESX_SX_EEEEENS4_13SM90_TMA_LOADENS4_14ComposedLayoutINS4_7SwizzleILi3ELi4ELi3EEENS4_18smem_ptr_flag_bitsILi8EEENSR_INS5_IJNSA_ILi8EEESF_EEENS5_IJSF_SB_EEEEEEEvNS4_8identityES10_S1A_vS1B_EENS_8epilogue10collective6detail29Sm90TmaWarpSpecializedAdapterINS1E_15DefaultEpilogueISH_SI_SI_NS1D_6thread17LinearCombinationISH_Li1EffLNS1I_9ScaleType4KindE0ELNS_15FloatRoundStyleE2ESH_EENS1_15EpilogueDefaultEEEEEvvEEEEvNT_6ParamsE)
        /*0020*/ 	.word	0x00000000
.L_16:


//--------------------- .nv.compat                --------------------------
	.section	.nv.compat,"",@"SHT_CUDA_COMPAT_INFO"
	.align	4
        /*0000*/ 	.byte	0x02, 0x09, 0x01, 0x00, 0x02, 0x02, 0x04, 0x00, 0x02, 0x05, 0x05, 0x00, 0x03, 0x07, 0x01, 0x01
        /*0010*/ 	.byte	0x02, 0x03, 0x01, 0x00, 0x02, 0x06, 0x01, 0x00, 0x04, 0x0b, 0x08, 0x00, 0x00, 0x00, 0x00, 0x00
        /*0020*/ 	.byte	0x00, 0x00, 0x00, 0x00


//--------------------- .nv.info._ZN7cutlass13device_kernelINS_4gemm6kernel13GemmUniversalIN4cute5tupleIJiiiiEEENS1_10collective13CollectiveMmaINS1_37MainloopSm90TmaGmmaWarpSpecializedFP8ILi5ENS5_IJNS4_1CILi1EEESB_SB_EEENS1_35KernelTmaWarpSpecializedCooperativeEEENS5_IJNSA_ILi128EEESF_SF_EEENS_12float_e5m2_tENS5_IJlSB_lEEESH_SI_NS4_8TiledMMAINS4_8MMA_AtomIJNS4_4SM904GMMA31MMA_64x128x32_F32E5M2E5M2_SS_TNILNSM_7ScaleInE1ELSO_1EEEEEENS4_6LayoutINS5_IJNSA_ILi2EEESB_SB_EEENS5_IJSB_NSA_ILi0EEESU_EEEEENS5_IJNS4_10UnderscoreESX_SX_EEEEENS4_13SM90_TMA_LOADENS4_14ComposedLayoutINS4_7SwizzleILi3ELi4ELi3EEENS4_18smem_ptr_flag_bitsILi8EEENSR_INS5_IJNSA_ILi8EEESF_EEENS5_IJSF_SB_EEEEEEEvNS4_8identityES10_S1A_vS1B_EENS_8epilogue10collective6detail29Sm90TmaWarpSpecializedAdapterINS1E_15DefaultEpilogueISH_SI_SI_NS1D_6thread17LinearCombinationISH_Li1EffLNS1I_9ScaleType4KindE0ELNS_15FloatRoundStyleE2ESH_EENS1_15EpilogueDefaultEEEEEvvEEEEvNT_6ParamsE --------------------------
	.section	.nv.info._ZN7cutlass13device_kernelINS_4gemm6kernel13GemmUniversalIN4cute5tupleIJiiiiEEENS1_10collective13CollectiveMmaINS1_37MainloopSm90TmaGmmaWarpSpecializedFP8ILi5ENS5_IJNS4_1CILi1EEESB_SB_EEENS1_35KernelTmaWarpSpecializedCooperativeEEENS5_IJNSA_ILi128EEESF_SF_EEENS_12float_e5m2_tENS5_IJlSB_lEEESH_SI_NS4_8TiledMMAINS4_8MMA_AtomIJNS4_4SM904GMMA31MMA_64x128x32_F32E5M2E5M2_SS_TNILNSM_7ScaleInE1ELSO_1EEEEEENS4_6LayoutINS5_IJNSA_ILi2EEESB_SB_EEENS5_IJSB_NSA_ILi0EEESU_EEEEENS5_IJNS4_10UnderscoreESX_SX_EEEEENS4_13SM90_TMA_LOADENS4_14ComposedLayoutINS4_7SwizzleILi3ELi4ELi3EEENS4_18smem_ptr_flag_bitsILi8EEENSR_INS5_IJNSA_ILi8EEESF_EEENS5_IJSF_SB_EEEEEEEvNS4_8identityES10_S1A_vS1B_EENS_8epilogue10collective6detail29Sm90TmaWarpSpecializedAdapterINS1E_15DefaultEpilogueISH_SI_SI_NS1D_6thread17LinearCombinationISH_Li1EffLNS1I_9ScaleType4KindE0ELNS_15FloatRoundStyleE2ESH_EENS1_15EpilogueDefaultEEEEEvvEEEEvNT_6ParamsE,"",@"SHT_CUDA_INFO"
	.sectionflags	@""
	.align	4


	//----- nvinfo : EIATTR_CUDA_API_VERSION
	.align		4
        /*0000*/ 	.byte	0x04, 0x37
        /*0002*/ 	.short	(.L_18 - .L_17)
.L_17:
        /*0004*/ 	.word	0x00000082


	//----- nvinfo : EIATTR_KPARAM_INFO
	.align		4
.L_18:
        /*0008*/ 	.byte	0x04, 0x17
        /*000a*/ 	.short	(.L_20 - .L_19)
.L_19:
        /*000c*/ 	.word	0x00000000
        /*0010*/ 	.short	0x0000
        /*0012*/ 	.short	0x0070
        /*0014*/ 	.byte	0x00, 0xf0, 0x01, 0x10


	//----- nvinfo : EIATTR_SPARSE_MMA_MASK
	.align		4
.L_20:
        /*0018*/ 	.byte	0x03, 0x50
        /*001a*/ 	.short	0x0000


	//----- nvinfo : EIATTR_MAXREG_COUNT
	.align		4
        /*001c*/ 	.byte	0x03, 0x1b
        /*001e*/ 	.short	0x00a8


	//----- nvinfo : EIATTR_NUM_BARRIERS
	.align		4
        /*0020*/ 	.byte	0x02, 0x4c
        /*0022*/ 	.byte	0x01
	.zero		1


	//----- nvinfo : EIATTR_MERCURY_ISA_VERSION
	.align		4
        /*0024*/ 	.byte	0x03, 0x5f
        /*0026*/ 	.short	0x0101


	//----- nvinfo : EIATTR_INT_WARP_WIDE_INSTR_OFFSETS
	.align		4
        /*0028*/ 	.byte	0x04, 0x31
        /*002a*/ 	.short	(.L_22 - .L_21)


	//   ....[0]....
.L_21:
        /*002c*/ 	.word	0x000003f0


	//   ....[1]....
        /*0030*/ 	.word	0x00000400


	//   ....[2]....
        /*0034*/ 	.word	0x000004f0


	//----- nvinfo : EIATTR_COOP_GROUP_MASK_REGIDS
	.align		4
.L_22:
        /*0038*/ 	.byte	0x04, 0x29
        /*003a*/ 	.short	(.L_24 - .L_23)


	//   ....[0]....
.L_23:
        /*003c*/ 	.word	0xffffffff


	//   ....[1]....
        /*0040*/ 	.word	0xffffffff


	//   ....[2]....
        /*0044*/ 	.word	0xffffffff


	//   ....[3]....
        /*0048*/ 	.word	0xffffffff


	//   ....[4]....
        /*004c*/ 	.word	0xffffffff


	//----- nvinfo : EIATTR_COOP_GROUP_INSTR_OFFSETS
	.align		4
.L_24:
        /*0050*/ 	.byte	0x04, 0x28
        /*0052*/ 	.short	(.L_26 - .L_25)


	//   ....[0]....
.L_25:
        /*0054*/ 	.word	0x00000060


	//   ....[1]....
        /*0058*/ 	.word	0x00000070


	//   ....[2]....
        /*005c*/ 	.word	0x00000130


	//   ....[3]....
        /*0060*/ 	.word	0x000002e0


	//   ....[4]....
        /*0064*/ 	.word	0x00000fe0


	//----- nvinfo : EIATTR_REG_RECONFIG
	.align		4
.L_26:
        /*0068*/ 	.byte	0x01, 0x54
	.zero		2


	//----- nvinfo : EIATTR_MBARRIER_INSTR_OFFSETS
	.align		4
        /*006c*/ 	.byte	0x04, 0x39
        /*006e*/ 	.short	(.L_28 - .L_27)


	//   ....[0]....
.L_27:
        /*0070*/ 	.word	0x00000230
        /*0074*/ 	.word	0x000000ff
        /*0078*/ 	.word	0x00000000
        /*007c*/ 	.short	0x0100
        /*007e*/ 	.byte	0x08
	.zero		1


	//   ....[1]....
        /*0080*/ 	.word	0x00000240
        /*0084*/ 	.word	0x000000ff
        /*0088*/ 	.word	0x00000028
        /*008c*/ 	.short	0x0100
        /*008e*/ 	.byte	0x08
	.zero		1


	//   ....[2]....
        /*0090*/ 	.word	0x00000250
        /*0094*/ 	.word	0x000000ff
        /*0098*/ 	.word	0x00000008
        /*009c*/ 	.short	0x0100
        /*009e*/ 	.byte	0x08
	.zero		1


	//   ....[3]....
        /*00a0*/ 	.word	0x00000260
        /*00a4*/ 	.word	0x000000ff
        /*00a8*/ 	.word	0x00000030
        /*00ac*/ 	.short	0x0100
        /*00ae*/ 	.byte	0x08
	.zero		1


	//   ....[4]....
        /*00b0*/ 	.word	0x00000270
        /*00b4*/ 	.word	0x000000ff
        /*00b8*/ 	.word	0x00000010
        /*00bc*/ 	.short	0x0100
        /*00be*/ 	.byte	0x08
	.zero		1


	//   ....[5]....
        /*00c0*/ 	.word	0x00000280
        /*00c4*/ 	.word	0x000000ff
        /*00c8*/ 	.word	0x00000038
        /*00cc*/ 	.short	0x0100
        /*00ce*/ 	.byte	0x08
	.zero		1


	//   ....[6]....
        /*00d0*/ 	.word	0x00000290
        /*00d4*/ 	.word	0x000000ff
        /*00d8*/ 	.word	0x00000018
        /*00dc*/ 	.short	0x0100
        /*00de*/ 	.byte	0x08
	.zero		1


	//   ....[7]....
        /*00e0*/ 	.word	0x000002a0
        /*00e4*/ 	.word	0x000000ff
        /*00e8*/ 	.word	0x00000040
        /*00ec*/ 	.short	0x0100
        /*00ee*/ 	.byte	0x08
	.zero		1


	//   ....[8]....
        /*00f0*/ 	.word	0x000002b0
        /*00f4*/ 	.word	0x000000ff
        /*00f8*/ 	.word	0x00000020
        /*00fc*/ 	.short	0x0100
        /*00fe*/ 	.byte	0x08
	.zero		1


	//   ....[9]....
        /*0100*/ 	.word	0x000002c0
        /*0104*/ 	.word	0x000000ff
        /*0108*/ 	.word	0x00000048
        /*010c*/ 	.short	0x0100
        /*010e*/ 	.byte	0x08
	.zero		1


	//   ....[10]....
        /*0110*/ 	.word	0x00000540
        /*0114*/ 	.word	0x000000ff
        /*0118*/ 	.word	0x00000060
        /*011c*/ 	.short	0x0100
        /*011e*/ 	.byte	0x06
	.zero		1


	//   ....[11]....
        /*0120*/ 	.word	0x000005a0
        /*0124*/ 	.word	0x000000ff
        /*0128*/ 	.word	0x00000068
        /*012c*/ 	.short	0x0100
        /*012e*/ 	.byte	0x06
	.zero		1


	//   ....[12]....
        /*0130*/ 	.word	0x00001510
        /*0134*/ 	.word	0x000000ff
        /*0138*/ 	.word	0x00000000
        /*013c*/ 	.short	0x010a
        /*013e*/ 	.byte	0x06
	.zero		1


	//   ....[13]....
        /*0140*/ 	.word	0x00001550
        /*0144*/ 	.word	0x000000ff
        /*0148*/ 	.word	0x00000000
        /*014c*/ 	.short	0x010a
        /*014e*/ 	.byte	0x06
	.zero		1


	//   ....[14]....
        /*0150*/ 	.word	0x00001f40
        /*0154*/ 	.word	0x000000ff
        /*0158*/ 	.word	0x00000000
        /*015c*/ 	.short	0x010a
        /*015e*/ 	.byte	0x0c
	.zero		1


	//   ....[15]....
        /*0160*/ 	.word	0x00001f80
        /*0164*/ 	.word	0x000000ff
        /*0168*/ 	.word	0x00000000
        /*016c*/ 	.short	0x010a
        /*016e*/ 	.byte	0x0c
	.zero		1


	//   ....[16]....
        /*0170*/ 	.word	0x00002670
        /*0174*/ 	.word	0x000000ff
        /*0178*/ 	.word	0x00000000
        /*017c*/ 	.short	0x0101
        /*017e*/ 	.byte	0x08
	.zero		1


	//   ....[17]....
        /*0180*/ 	.word	0x00002cc0
        /*0184*/ 	.word	0x000000ff
        /*0188*/ 	.word	0x00000000
        /*018c*/ 	.short	0x0101
        /*018e*/ 	.byte	0x08
	.zero		1


	//   ....[18]....
        /*0190*/ 	.word	0x00008650
        /*0194*/ 	.word	0x00000013
        /*0198*/ 	.word	0x00000028
        /*019c*/ 	.short	0x010a
        /*019e*/ 	.byte	0x3f
	.zero		1


	//   ....[19]....
        /*01a0*/ 	.word	0x000089d0
        /*01a4*/ 	.word	0x00000008
        /*01a8*/ 	.word	0x00000068
        /*01ac*/ 	.short	0x0101
        /*01ae*/ 	.byte	0x3f
	.zero		1


	//   ....[20]....
        /*01b0*/ 	.word	0x000090e0
        /*01b4*/ 	.word	0x00000006
        /*01b8*/ 	.word	0x00000000
        /*01bc*/ 	.short	0x010a
        /*01be*/ 	.byte	0x3f
	.zero		1


	//   ....[21]....
        /*01c0*/ 	.word	0x00009160
        /*01c4*/ 	.word	0x00000007
        /*01c8*/ 	.word	0x00000000
        /*01cc*/ 	.short	0x010a
        /*01ce*/ 	.byte	0x3f
	.zero		1


	//   ....[22]....
        /*01d0*/ 	.word	0x000091f0
        /*01d4*/ 	.word	0x0000000a
        /*01d8*/ 	.word	0x00000000
        /*01dc*/ 	.short	0x010a
        /*01de*/ 	.byte	0x3f
	.zero		1


	//   ....[23]....
        /*01e0*/ 	.word	0x00009280
        /*01e4*/ 	.word	0x0000000b
        /*01e8*/ 	.word	0x00000000
        /*01ec*/ 	.short	0x010a
        /*01ee*/ 	.byte	0x3f
	.zero		1


	//   ....[24]....
        /*01f0*/ 	.word	0x00009310
        /*01f4*/ 	.word	0x00000003
        /*01f8*/ 	.word	0x00000000
        /*01fc*/ 	.short	0x010a
        /*01fe*/ 	.byte	0x3f
	.zero		1


	//   ....[25]....
        /*0200*/ 	.word	0x00009380
        /*0204*/ 	.word	0x0000000b
        /*0208*/ 	.word	0x00000000
        /*020c*/ 	.short	0x010a
        /*020e*/ 	.byte	0x3f
	.zero		1


	//   ....[26]....
        /*0210*/ 	.word	0x000093e0
        /*0214*/ 	.word	0x0000008c
        /*0218*/ 	.word	0x00000000
        /*021c*/ 	.short	0x010a
        /*021e*/ 	.byte	0x3f
	.zero		1


	//   ....[27]....
        /*0220*/ 	.word	0x000094b0
        /*0224*/ 	.word	0x00000013
        /*0228*/ 	.word	0x00000028
        /*022c*/ 	.short	0x010a
        /*022e*/ 	.byte	0x3f
	.zero		1


	//   ....[28]....
        /*0230*/ 	.word	0x00009590
        /*0234*/ 	.word	0x00000006
        /*0238*/ 	.word	0x00000000
        /*023c*/ 	.short	0x010a
        /*023e*/ 	.byte	0x3f
	.zero		1


	//   ....[29]....
        /*0240*/ 	.word	0x000095e0
        /*0244*/ 	.word	0x00000007
        /*0248*/ 	.word	0x00000000
        /*024c*/ 	.short	0x010a
        /*024e*/ 	.byte	0x3f
	.zero		1


	//   ....[30]....
        /*0250*/ 	.word	0x00009630
        /*0254*/ 	.word	0x0000000a
        /*0258*/ 	.word	0x00000000
        /*025c*/ 	.short	0x010a
        /*025e*/ 	.byte	0x3f
	.zero		1


	//   ....[31]....
        /*0260*/ 	.word	0x00009680
        /*0264*/ 	.word	0x0000000b
        /*0268*/ 	.word	0x00000000
        /*026c*/ 	.short	0x010a
        /*026e*/ 	.byte	0x3f
	.zero		1


	//----- nvinfo : EIATTR_NUM_MBARRIERS
	.align		4
.L_28:
        /*0270*/ 	.byte	0x03, 0x38
        /*0272*/ 	.short	0x000c


	//----- nvinfo : EIATTR_EXIT_INSTR_OFFSETS
	.align		4
        /*0274*/ 	.byte	0x04, 0x1c
        /*0276*/ 	.short	(.L_30 - .L_29)


	//   ....[0]....
.L_29:
        /*0278*/ 	.word	0x000005f0


	//   ....[1]....
        /*027c*/ 	.word	0x00000eb0


	//   ....[2]....
        /*0280*/ 	.word	0x00007cc0


	//   ....[3]....
        /*0284*/ 	.word	0x000082f0


	//   ....[4]....
        /*0288*/ 	.word	0x00009360


	//----- nvinfo : EIATTR_MAX_THREADS
	.align		4
.L_30:
        /*028c*/ 	.byte	0x04, 0x05
        /*028e*/ 	.short	(.L_32 - .L_31)
.L_31:
        /*0290*/ 	.word	0x00000180
        /*0294*/ 	.word	0x00000001
        /*0298*/ 	.word	0x00000001


	//----- nvinfo : EIATTR_CRS_STACK_SIZE
	.align		4
.L_32:
        /*029c*/ 	.byte	0x04, 0x1e
        /*029e*/ 	.short	(.L_34 - .L_33)
.L_33:
        /*02a0*/ 	.word	0x00000000


	//----- nvinfo : EIATTR_CBANK_PARAM_SIZE
	.align		4
.L_34:
        /*02a4*/ 	.byte	0x03, 0x19
        /*02a6*/ 	.short	0x0470


	//----- nvinfo : EIATTR_PARAM_CBANK
	.align		4
        /*02a8*/ 	.byte	0x04, 0x0a
        /*02aa*/ 	.short	(.L_36 - .L_35)
	.align		4
.L_35:
        /*02ac*/ 	.word	index@(.nv.constant0._ZN7cutlass13device_kernelINS_4gemm6kernel13GemmUniversalIN4cute5tupleIJiiiiEEENS1_10collective13CollectiveMmaINS1_37MainloopSm90TmaGmmaWarpSpecializedFP8ILi5ENS5_IJNS4_1CILi1EEESB_SB_EEENS1_35KernelTmaWarpSpecializedCooperativeEEENS5_IJNSA_ILi128EEESF_SF_EEENS_12float_e5m2_tENS5_IJlSB_lEEESH_SI_NS4_8TiledMMAINS4_8MMA_AtomIJNS4_4SM904GMMA31MMA_64x128x32_F32E5M2E5M2_SS_TNILNSM_7ScaleInE1ELSO_1EEEEEENS4_6LayoutINS5_IJNSA_ILi2EEESB_SB_EEENS5_IJSB_NSA_ILi0EEESU_EEEEENS5_IJNS4_10UnderscoreESX_SX_EEEEENS4_13SM90_TMA_LOADENS4_14ComposedLayoutINS4_7SwizzleILi3ELi4ELi3EEENS4_18smem_ptr_flag_bitsILi8EEENSR_INS5_IJNSA_ILi8EEESF_EEENS5_IJSF_SB_EEEEEEEvNS4_8identityES10_S1A_vS1B_EENS_8epilogue10collective6detail29Sm90TmaWarpSpecializedAdapterINS1E_15DefaultEpilogueISH_SI_SI_NS1D_6thread17LinearCombinationISH_Li1EffLNS1I_9ScaleType4KindE0ELNS_15FloatRoundStyleE2ESH_EENS1_15EpilogueDefaultEEEEEvvEEEEvNT_6ParamsE)
        /*02b0*/ 	.short	0x0210
        /*02b2*/ 	.short	0x0470


	//----- nvinfo : EIATTR_SW_WAR
	.align		4
.L_36:
        /*02b4*/ 	.byte	0x04, 0x36
        /*02b6*/ 	.short	(.L_38 - .L_37)
.L_37:
        /*02b8*/ 	.word	0x00000008
.L_38:


//--------------------- .nv.callgraph             --------------------------
	.section	.nv.callgraph,"",@"SHT_CUDA_CALLGRAPH"
	.align	4
	.sectionentsize	8
	.align		4
        /*0000*/ 	.word	0x00000000
	.align		4
        /*0004*/ 	.word	0xffffffff
	.align		4
        /*0008*/ 	.word	0x00000000
	.align		4
        /*000c*/ 	.word	0xfffffffe
	.align		4
        /*0010*/ 	.word	0x00000000
	.align		4
        /*0014*/ 	.word	0xfffffffd
	.align		4
        /*0018*/ 	.word	0x00000000
	.align		4
        /*001c*/ 	.word	0xfffffffc


//--------------------- .nv.constant4             --------------------------
	.section	.nv.constant4,"a",@progbits
	.align	8
	.align		8
.nv.constant4:
        /*0000*/ 	.dword	_ZN40_INTERNAL_c34e6cf1_4_k_cu_79a41e63_299364cuda3std3__45__cpo5beginE
	.align		8
        /*0008*/ 	.dword	_ZN40_INTERNAL_c34e6cf1_4_k_cu_79a41e63_299364cuda3std3__45__cpo3endE
	.align		8
        /*0010*/ 	.dword	_ZN40_INTERNAL_c34e6cf1_4_k_cu_79a41e63_299364cuda3std3__45__cpo6cbeginE
	.align		8
        /*0018*/ 	.dword	_ZN40_INTERNAL_c34e6cf1_4_k_cu_79a41e63_299364cuda3std3__45__cpo4cendE
	.align		8
        /*0020*/ 	.dword	_ZN40_INTERNAL_c34e6cf1_4_k_cu_79a41e63_299364cuda3std3__442_GLOBAL__N__c34e6cf1_4_k_cu_79a41e63_299366ignoreE
	.align		8
        /*0028*/ 	.dword	_ZN40_INTERNAL_c34e6cf1_4_k_cu_79a41e63_299364cuda3std3__419piecewise_constructE
	.align		8
        /*0030*/ 	.dword	_ZN40_INTERNAL_c34e6cf1_4_k_cu_79a41e63_299364cuda3std3__48in_placeE
	.align		8
        /*0038*/ 	.dword	_ZN40_INTERNAL_c34e6cf1_4_k_cu_79a41e63_299364cuda3std6ranges3__45__cpo4swapE
	.align		8
        /*0040*/ 	.dword	_ZN40_INTERNAL_c34e6cf1_4_k_cu_79a41e63_299364cuda3std6ranges3__45__cpo9iter_moveE
	.align		8
        /*0048*/ 	.dword	_ZN40_INTERNAL_c34e6cf1_4_k_cu_79a41e63_299364cute7productE
	.align		8
        /*0050*/ 	.dword	_ZN40_INTERNAL_c34e6cf1_4_k_cu_79a41e63_299364cute1_E


//--------------------- .text._ZN7cutlass13device_kernelINS_4gemm6kernel13GemmUniversalIN4cute5tupleIJiiiiEEENS1_10collective13CollectiveMmaINS1_37MainloopSm90TmaGmmaWarpSpecializedFP8ILi5ENS5_IJNS4_1CILi1EEESB_SB_EEENS1_35KernelTmaWarpSpecializedCooperativeEEENS5_IJNSA_ILi128EEESF_SF_EEENS_12float_e5m2_tENS5_IJlSB_lEEESH_SI_NS4_8TiledMMAINS4_8MMA_AtomIJNS4_4SM904GMMA31MMA_64x128x32_F32E5M2E5M2_SS_TNILNSM_7ScaleInE1ELSO_1EEEEEENS4_6LayoutINS5_IJNSA_ILi2EEESB_SB_EEENS5_IJSB_NSA_ILi0EEESU_EEEEENS5_IJNS4_10UnderscoreESX_SX_EEEEENS4_13SM90_TMA_LOADENS4_14ComposedLayoutINS4_7SwizzleILi3ELi4ELi3EEENS4_18smem_ptr_flag_bitsILi8EEENSR_INS5_IJNSA_ILi8EEESF_EEENS5_IJSF_SB_EEEEEEEvNS4_8identityES10_S1A_vS1B_EENS_8epilogue10collective6detail29Sm90TmaWarpSpecializedAdapterINS1E_15DefaultEpilogueISH_SI_SI_NS1D_6thread17LinearCombinationISH_Li1EffLNS1I_9ScaleType4KindE0ELNS_15FloatRoundStyleE2ESH_EENS1_15EpilogueDefaultEEEEEvvEEEEvNT_6ParamsE --------------------------
	.section	.text._ZN7cutlass13device_kernelINS_4gemm6kernel13GemmUniversalIN4cute5tupleIJiiiiEEENS1_10collective13CollectiveMmaINS1_37MainloopSm90TmaGmmaWarpSpecializedFP8ILi5ENS5_IJNS4_1CILi1EEESB_SB_EEENS1_35KernelTmaWarpSpecializedCooperativeEEENS5_IJNSA_ILi128EEESF_SF_EEENS_12float_e5m2_tENS5_IJlSB_lEEESH_SI_NS4_8TiledMMAINS4_8MMA_AtomIJNS4_4SM904GMMA31MMA_64x128x32_F32E5M2E5M2_SS_TNILNSM_7ScaleInE1ELSO_1EEEEEENS4_6LayoutINS5_IJNSA_ILi2EEESB_SB_EEENS5_IJSB_NSA_ILi0EEESU_EEEEENS5_IJNS4_10UnderscoreESX_SX_EEEEENS4_13SM90_TMA_LOADENS4_14ComposedLayoutINS4_7SwizzleILi3ELi4ELi3EEENS4_18smem_ptr_flag_bitsILi8EEENSR_INS5_IJNSA_ILi8EEESF_EEENS5_IJSF_SB_EEEEEEEvNS4_8identityES10_S1A_vS1B_EENS_8epilogue10collective6detail29Sm90TmaWarpSpecializedAdapterINS1E_15DefaultEpilogueISH_SI_SI_NS1D_6thread17LinearCombinationISH_Li1EffLNS1I_9ScaleType4KindE0ELNS_15FloatRoundStyleE2ESH_EENS1_15EpilogueDefaultEEEEEvvEEEEvNT_6ParamsE,"ax",@progbits
	.align	128
.text._ZN7cutlass13device_kernelINS_4gemm6kernel13GemmUniversalIN4cute5tupleIJiiiiEEENS1_10collective13CollectiveMmaINS1_37MainloopSm90TmaGmmaWarpSpecializedFP8ILi5ENS5_IJNS4_1CILi1EEESB_SB_EEENS1_35KernelTmaWarpSpecializedCooperativeEEENS5_IJNSA_ILi128EEESF_SF_EEENS_12float_e5m2_tENS5_IJlSB_lEEESH_SI_NS4_8TiledMMAINS4_8MMA_AtomIJNS4_4SM904GMMA31MMA_64x128x32_F32E5M2E5M2_SS_TNILNSM_7ScaleInE1ELSO_1EEEEEENS4_6LayoutINS5_IJNSA_ILi2EEESB_SB_EEENS5_IJSB_NSA_ILi0EEESU_EEEEENS5_IJNS4_10UnderscoreESX_SX_EEEEENS4_13SM90_TMA_LOADENS4_14ComposedLayoutINS4_7SwizzleILi3ELi4ELi3EEENS4_18smem_ptr_flag_bitsILi8EEENSR_INS5_IJNSA_ILi8EEESF_EEENS5_IJSF_SB_EEEEEEEvNS4_8identityES10_S1A_vS1B_EENS_8epilogue10collective6detail29Sm90TmaWarpSpecializedAdapterINS1E_15DefaultEpilogueISH_SI_SI_NS1D_6thread17LinearCombinationISH_Li1EffLNS1I_9ScaleType4KindE0ELNS_15FloatRoundStyleE2ESH_EENS1_15EpilogueDefaultEEEEEvvEEEEvNT_6ParamsE:
        .type           _ZN7cutlass13device_kernelINS_4gemm6kernel13GemmUniversalIN4cute5tupleIJiiiiEEENS1_10collective13CollectiveMmaINS1_37MainloopSm90TmaGmmaWarpSpecializedFP8ILi5ENS5_IJNS4_1CILi1EEESB_SB_EEENS1_35KernelTmaWarpSpecializedCooperativeEEENS5_IJNSA_ILi128EEESF_SF_EEENS_12float_e5m2_tENS5_IJlSB_lEEESH_SI_NS4_8TiledMMAINS4_8MMA_AtomIJNS4_4SM904GMMA31MMA_64x128x32_F32E5M2E5M2_SS_TNILNSM_7ScaleInE1ELSO_1EEEEEENS4_6LayoutINS5_IJNSA_ILi2EEESB_SB_EEENS5_IJSB_NSA_ILi0EEESU_EEEEENS5_IJNS4_10UnderscoreESX_SX_EEEEENS4_13SM90_TMA_LOADENS4_14ComposedLayoutINS4_7SwizzleILi3ELi4ELi3EEENS4_18smem_ptr_flag_bitsILi8EEENSR_INS5_IJNSA_ILi8EEESF_EEENS5_IJSF_SB_EEEEEEEvNS4_8identityES10_S1A_vS1B_EENS_8epilogue10collective6detail29Sm90TmaWarpSpecializedAdapterINS1E_15DefaultEpilogueISH_SI_SI_NS1D_6thread17LinearCombinationISH_Li1EffLNS1I_9ScaleType4KindE0ELNS_15FloatRoundStyleE2ESH_EENS1_15EpilogueDefaultEEEEEvvEEEEvNT_6ParamsE,@function
        .size           _ZN7cutlass13device_kernelINS_4gemm6kernel13GemmUniversalIN4cute5tupleIJiiiiEEENS1_10collective13CollectiveMmaINS1_37MainloopSm90TmaGmmaWarpSpecializedFP8ILi5ENS5_IJNS4_1CILi1EEESB_SB_EEENS1_35KernelTmaWarpSpecializedCooperativeEEENS5_IJNSA_ILi128EEESF_SF_EEENS_12float_e5m2_tENS5_IJlSB_lEEESH_SI_NS4_8TiledMMAINS4_8MMA_AtomIJNS4_4SM904GMMA31MMA_64x128x32_F32E5M2E5M2_SS_TNILNSM_7ScaleInE1ELSO_1EEEEEENS4_6LayoutINS5_IJNSA_ILi2EEESB_SB_EEENS5_IJSB_NSA_ILi0EEESU_EEEEENS5_IJNS4_10UnderscoreESX_SX_EEEEENS4_13SM90_TMA_LOADENS4_14ComposedLayoutINS4_7SwizzleILi3ELi4ELi3EEENS4_18smem_ptr_flag_bitsILi8EEENSR_INS5_IJNSA_ILi8EEESF_EEENS5_IJSF_SB_EEEEEEEvNS4_8identityES10_S1A_vS1B_EENS_8epilogue10collective6detail29Sm90TmaWarpSpecializedAdapterINS1E_15DefaultEpilogueISH_SI_SI_NS1D_6thread17LinearCombinationISH_Li1EffLNS1I_9ScaleType4KindE0ELNS_15FloatRoundStyleE2ESH_EENS1_15EpilogueDefaultEEEEEvvEEEEvNT_6ParamsE,(.L_x_203 - _ZN7cutlass13device_kernelINS_4gemm6kernel13GemmUniversalIN4cute5tupleIJiiiiEEENS1_10collective13CollectiveMmaINS1_37MainloopSm90TmaGmmaWarpSpecializedFP8ILi5ENS5_IJNS4_1CILi1EEESB_SB_EEENS1_35KernelTmaWarpSpecializedCooperativeEEENS5_IJNSA_ILi128EEESF_SF_EEENS_12float_e5m2_tENS5_IJlSB_lEEESH_SI_NS4_8TiledMMAINS4_8MMA_AtomIJNS4_4SM904GMMA31MMA_64x128x32_F32E5M2E5M2_SS_TNILNSM_7ScaleInE1ELSO_1EEEEEENS4_6LayoutINS5_IJNSA_ILi2EEESB_SB_EEENS5_IJSB_NSA_ILi0EEESU_EEEEENS5_IJNS4_10UnderscoreESX_SX_EEEEENS4_13SM90_TMA_LOADENS4_14ComposedLayoutINS4_7SwizzleILi3ELi4ELi3EEENS4_18smem_ptr_flag_bitsILi8EEENSR_INS5_IJNSA_ILi8EEESF_EEENS5_IJSF_SB_EEEEEEEvNS4_8identityES10_S1A_vS1B_EENS_8epilogue10collective6detail29Sm90TmaWarpSpecializedAdapterINS1E_15DefaultEpilogueISH_SI_SI_NS1D_6thread17LinearCombinationISH_Li1EffLNS1I_9ScaleType4KindE0ELNS_15FloatRoundStyleE2ESH_EENS1_15EpilogueDefaultEEEEEvvEEEEvNT_6ParamsE)
        .other          _ZN7cutlass13device_kernelINS_4gemm6kernel13GemmUniversalIN4cute5tupleIJiiiiEEENS1_10collective13CollectiveMmaINS1_37MainloopSm90TmaGmmaWarpSpecializedFP8ILi5ENS5_IJNS4_1CILi1EEESB_SB_EEENS1_35KernelTmaWarpSpecializedCooperativeEEENS5_IJNSA_ILi128EEESF_SF_EEENS_12float_e5m2_tENS5_IJlSB_lEEESH_SI_NS4_8TiledMMAINS4_8MMA_AtomIJNS4_4SM904GMMA31MMA_64x128x32_F32E5M2E5M2_SS_TNILNSM_7ScaleInE1ELSO_1EEEEEENS4_6LayoutINS5_IJNSA_ILi2EEESB_SB_EEENS5_IJSB_NSA_ILi0EEESU_EEEEENS5_IJNS4_10UnderscoreESX_SX_EEEEENS4_13SM90_TMA_LOADENS4_14ComposedLayoutINS4_7SwizzleILi3ELi4ELi3EEENS4_18smem_ptr_flag_bitsILi8EEENSR_INS5_IJNSA_ILi8EEESF_EEENS5_IJSF_SB_EEEEEEEvNS4_8identityES10_S1A_vS1B_EENS_8epilogue10collective6detail29Sm90TmaWarpSpecializedAdapterINS1E_15DefaultEpilogueISH_SI_SI_NS1D_6thread17LinearCombinationISH_Li1EffLNS1I_9ScaleType4KindE0ELNS_15FloatRoundStyleE2ESH_EENS1_15EpilogueDefaultEEEEEvvEEEEvNT_6ParamsE,@"STO_CUDA_ENTRY STV_DEFAULT"
_ZN7cutlass13device_kernelINS_4gemm6kernel13GemmUniversalIN4cute5tupleIJiiiiEEENS1_10collective13CollectiveMmaINS1_37MainloopSm90TmaGmmaWarpSpecializedFP8ILi5ENS5_IJNS4_1CILi1EEESB_SB_EEENS1_35KernelTmaWarpSpecializedCooperativeEEENS5_IJNSA_ILi128EEESF_SF_EEENS_12float_e5m2_tENS5_IJlSB_lEEESH_SI_NS4_8TiledMMAINS4_8MMA_AtomIJNS4_4SM904GMMA31MMA_64x128x32_F32E5M2E5M2_SS_TNILNSM_7ScaleInE1ELSO_1EEEEEENS4_6LayoutINS5_IJNSA_ILi2EEESB_SB_EEENS5_IJSB_NSA_ILi0EEESU_EEEEENS5_IJNS4_10UnderscoreESX_SX_EEEEENS4_13SM90_TMA_LOADENS4_14ComposedLayoutINS4_7SwizzleILi3ELi4ELi3EEENS4_18smem_ptr_flag_bitsILi8EEENSR_INS5_IJNSA_ILi8EEESF_EEENS5_IJSF_SB_EEEEEEEvNS4_8identityES10_S1A_vS1B_EENS_8epilogue10collective6detail29Sm90TmaWarpSpecializedAdapterINS1E_15DefaultEpilogueISH_SI_SI_NS1D_6thread17LinearCombinationISH_Li1EffLNS1I_9ScaleType4KindE0ELNS_15FloatRoundStyleE2ESH_EENS1_15EpilogueDefaultEEEEEvvEEEEvNT_6ParamsE:
[----:B------:R-:W-:Y:S01]  /*0000*/  LDC R1, c[0x0][0x28] ;  /* 0x00000a00ff017b82 */ /* 0x000fe20000000800 */
[----:B------:R-:W0:Y:S01]  /*0010*/  S2R R0, SR_TID.X ;  /* 0x0000000000007919 */ /* 0x000e220000002100 */
[----:B------:R-:W-:Y:S01]  /*0020*/  ELECT P0, URZ, PT ;  /* 0x00000000003f782f */ /* 0x000fe20003800000 */
[----:B------:R-:W-:Y:S01]  /*0030*/  BSSY B0, `(.L_x_0) ;  /* 0x000000f000007945 */ /* 0x000fe20003800000 */
[--C-:B0-----:R-:W-:Y:S02]  /*0040*/  SHF.R.U32.HI R2, RZ, 0x5, R0.reuse ;  /* 0x00000005ff027819 */ /* 0x101fe40000011600 */
[----:B------:R-:W-:-:S03]  /*0050*/  SHF.R.U32.HI R3, RZ, 0x7, R0 ;  /* 0x00000007ff037819 */ /* 0x000fc60000011600 */
[----:B------:R-:W0:Y:S04]  /*0060*/  SHFL.IDX PT, R5, R2, RZ, 0x1f ;  /* 0x00001fff02057589 */ /* 0x000e2800000e0000 */
[----:B------:R1:W2:Y:S01]  /*0070*/  SHFL.IDX PT, R6, R3, RZ, 0x1f ;  /* 0x00001fff03067589 */ /* 0x0002a200000e0000 */
[----:B0-----:R-:W-:-:S13]  /*0080*/  ISETP.NE.OR P0, PT, R5, RZ, !P0 ;  /* 0x000000ff0500720c */ /* 0x001fda0004705670 */
[----:B-12---:R-:W-:Y:S05]  /*0090*/  @P0 BRA `(.L_x_1) ;  /* 0x0000000000200947 */ /* 0x006fea0003800000 */
[----:B------:R-:W-:Y:S02]  /*00a0*/  ULDC.64 UR4, c[0x0][0x198] ;  /* 0x0000660000047ab9 */ /* 0x000fe40000000a00 */
[----:B------:R-:W-:Y:S02]  /*00b0*/  UIADD3 UR6, UP0, UR4, 0xf0, URZ ;  /* 0x000000f004067890 */ /* 0x000fe4000ff1e03f */
[----:B------:R-:W-:Y:S02]  /*00c0*/  UIADD3 UR4, UP1, UR4, 0x1f0, URZ ;  /* 0x000001f004047890 */ /* 0x000fe4000ff3e03f */
[----:B------:R-:W-:Y:S02]  /*00d0*/  UIADD3.X UR7, URZ, UR5, URZ, UP0, !UPT ;  /* 0x000000053f077290 */ /* 0x000fe400087fe43f */
[----:B------:R-:W-:-:S07]  /*00e0*/  UIADD3.X UR5, URZ, UR5, URZ, UP1, !UPT ;  /* 0x000000053f057290 */ /* 0x000fce0008ffe43f */
[----:B------:R0:W-:Y:S02]  /*00f0*/  UTMACCTL.PF [UR6] ;  /* 0x00000000060079b9 */ /* 0x0001e40008040000 */
[----:B------:R0:W-:Y:S02]  /*0100*/  UTMACCTL.PF [UR4] ;  /* 0x00000000040079b9 */ /* 0x0001e40008040000 */
[----:B0-----:R-:W-:Y:S01]  /*0110*/  NOP ;  /* 0x0000000000007918 */ /* 0x001fe20000000000 */
.L_x_1:
[----:B------:R-:W-:Y:S05]  /*0120*/  BSYNC B0 ;  /* 0x0000000000007941 */ /* 0x000fea0003800000 */
.L_x_0:
[----:B------:R-:W0:Y:S02]  /*0130*/  SHFL.IDX PT, R3, R2, RZ, 0x1f ;  /* 0x00001fff02037589 */ /* 0x000e2400000e0000 */
[----:B0-----:R-:W-:-:S13]  /*0140*/  ISETP.NE.AND P0, PT, R3, RZ, PT ;  /* 0x000000ff0300720c */ /* 0x001fda0003f05270 */
[----:B------:R-:W-:Y:S05]  /*0150*/  @P0 BRA `(.L_x_2) ;  /* 0x0000000000600947 */ /* 0x000fea0003800000 */
[----:B------:R-:W0:Y:S01]  /*0160*/  S2UR UR8, SR_CgaCtaId ;  /* 0x00000000000879c3 */ /* 0x000e220000008800 */
[----:B------:R-:W-:Y:S01]  /*0170*/  UMOV UR4, 0x400 ;  /* 0x0000040000047882 */ /* 0x000fe20000000000 */
[----:B------:R-:W-:Y:S01]  /*0180*/  UMOV UR5, 0x1 ;  /* 0x0000000100057882 */ /* 0x000fe20000000000 */
[----:B------:R-:W-:Y:S01]  /*0190*/  UMOV UR6, 0x100 ;  /* 0x0000010000067882 */ /* 0x000fe20000000000 */
[----:B------:R-:W-:Y:S01]  /*01a0*/  ELECT P0, URZ, PT ;  /* 0x00000000003f782f */ /* 0x000fe20003800000 */
[----:B------:R-:W-:-:S04]  /*01b0*/  UIADD3 UR6, -UR6, 0x100000, URZ ;  /* 0x0010000006067890 */ /* 0x000fc8000fffe13f */
[----:B------:R-:W-:Y:S02]  /*01c0*/  USHF.L.U32 UR7, UR6, 0xb, URZ ;  /* 0x0000000b06077899 */ /* 0x000fe4000800063f */
[----:B------:R-:W-:Y:S02]  /*01d0*/  USHF.L.U32 UR6, UR6, 0x1, URZ ;  /* 0x0000000106067899 */ /* 0x000fe4000800063f */
[----:B0-----:R-:W-:Y:S02]  /*01e0*/  ULEA UR8, UR8, UR4, 0x18 ;  /* 0x0000000408087291 */ /* 0x001fe4000f8ec03f */
[----:B------:R-:W-:-:S04]  /*01f0*/  UIADD3 UR4, -UR5, 0x100000, URZ ;  /* 0x0010000005047890 */ /* 0x000fc8000fffe13f */
[----:B------:R-:W-:Y:S02]  /*0200*/  USHF.L.U32 UR5, UR4, 0xb, URZ ;  /* 0x0000000b04057899 */ /* 0x000fe4000800063f */
[----:B------:R-:W-:Y:S01]  /*0210*/  USHF.L.U32 UR4, UR4, 0x1, URZ ;  /* 0x0000000104047899 */ /* 0x000fe2000800063f */
[----:B------:R-:W0:Y:S11]  /*0220*/  FENCE.VIEW.ASYNC.S ;  /* 0x00000000000073c6 */ /* 0x000e360000000000 */
[----:B0-----:R0:W1:Y:S01]  /*0230*/  SYNCS.EXCH.64 URZ, [UR8], UR4 ;  /* 0x00000004083f75b2 */ /* 0x0010620008000100 */
[----:B------:R0:W2:Y:S01]  /*0240*/  SYNCS.EXCH.64 URZ, [UR8+0x28], UR6 ;  /* 0x00002806083f75b2 */ /* 0x0000a20008000100 */
[----:B------:R0:W3:Y:S01]  /*0250*/  SYNCS.EXCH.64 URZ, [UR8+0x8], UR4 ;  /* 0x00000804083f75b2 */ /* 0x0000e20008000100 */
[----:B------:R0:W4:Y:S01]  /*0260*/  SYNCS.EXCH.64 URZ, [UR8+0x30], UR6 ;  /* 0x00003006083f75b2 */ /* 0x0001220008000100 */
[----:B------:R0:W0:Y:S01]  /*0270*/  SYNCS.EXCH.64 URZ, [UR8+0x10], UR4 ;  /* 0x00001004083f75b2 */ /* 0x0000220008000100 */
[----:B------:R0:W0:Y:S01]  /*0280*/  SYNCS.EXCH.64 URZ, [UR8+0x38], UR6 ;  /* 0x00003806083f75b2 */ /* 0x0000220008000100 */
[----:B------:R0:W0:Y:S01]  /*0290*/  SYNCS.EXCH.64 URZ, [UR8+0x18], UR4 ;  /* 0x00001804083f75b2 */ /* 0x0000220008000100 */
[----:B------:R0:W0:Y:S01]  /*02a0*/  SYNCS.EXCH.64 URZ, [UR8+0x40], UR6 ;  /* 0x00004006083f75b2 */ /* 0x0000220008000100 */
[----:B------:R0:W0:Y:S01]  /*02b0*/  SYNCS.EXCH.64 URZ, [UR8+0x20], UR4 ;  /* 0x00002004083f75b2 */ /* 0x0000220008000100 */
[----:B------:R0:W0:Y:S01]  /*02c0*/  SYNCS.EXCH.64 URZ, [UR8+0x48], UR6 ;  /* 0x00004806083f75b2 */ /* 0x0000220008000100 */
[----:B------:R-:W-:Y:S01]  /*02d0*/  NOP ;  /* 0x0000000000007918 */ /* 0x000fe20000000000 */
.L_x_2:
[----:B------:R-:W5:Y:S01]  /*02e0*/  SHFL.IDX PT, R2, R2, RZ, 0x1f ;  /* 0x00001fff02027589 */ /* 0x000f6200000e0000 */
[----:B------:R-:W1:Y:S01]  /*02f0*/  LDC R3, c[0x0][0x65c] ;  /* 0x00019700ff037b82 */ /* 0x000e620000000800 */
[----:B------:R-:W-:Y:S02]  /*0300*/  ELECT P0, URZ, PT ;  /* 0x00000000003f782f */ /* 0x000fe40003800000 */
[----:B------:R-:W-:Y:S01]  /*0310*/  SHF.R.S32.HI R4, RZ, 0x1f, R5 ;  /* 0x0000001fff047819 */ /* 0x000fe20000011405 */
[----:B------:R-:W2:Y:S01]  /*0320*/  S2R R10, SR_CTAID.Y ;  /* 0x00000000000a7919 */ /* 0x000ea20000002600 */
[----:B0-----:R-:W-:Y:S01]  /*0330*/  UMOV UR4, 0x20 ;  /* 0x0000002000047882 */ /* 0x001fe20000000000 */
[C---:B------:R-:W-:Y:S01]  /*0340*/  ISETP.NE.AND P3, PT, R6.reuse, RZ, PT ;  /* 0x000000ff0600720c */ /* 0x040fe20003f65270 */
[----:B------:R-:W-:Y:S01]  /*0350*/  VIADD R11, R6, 0xffffffff ;  /* 0xffffffff060b7836 */ /* 0x000fe20000000000 */
[----:B------:R-:W0:Y:S01]  /*0360*/  S2R R8, SR_CTAID.X ;  /* 0x0000000000087919 */ /* 0x000e220000002500 */
[----:B------:R-:W-:Y:S01]  /*0370*/  LEA.HI R4, R4, R5, RZ, 0x2 ;  /* 0x0000000504047211 */ /* 0x000fe200078f10ff */
[----:B------:R-:W-:Y:S01]  /*0380*/  NOP ;  /* 0x0000000000007918 */ /* 0x000fe20000000000 */
[----:B------:R-:W-:Y:S01]  /*0390*/  NOP ;  /* 0x0000000000007918 */ /* 0x000fe20000000000 */
[----:B------:R-:W-:-:S02]  /*03a0*/  ISETP.GE.U32.AND P1, PT, R11, 0x2, PT ;  /* 0x000000020b00780c */ /* 0x000fc40003f26070 */
[----:B------:R-:W-:-:S05]  /*03b0*/  LOP3.LUT R4, R4, 0xfffffffc, RZ, 0xc0, !PT ;  /* 0xfffffffc04047812 */ /* 0x000fca00078ec0ff */
[----:B------:R-:W-:Y:S01]  /*03c0*/  IMAD.IADD R5, R5, 0x1, -R4 ;  /* 0x0000000105057824 */ /* 0x000fe200078e0a04 */
[----:B-----5:R-:W-:Y:S02]  /*03d0*/  ISETP.NE.OR P0, PT, R2, RZ, !P0 ;  /* 0x000000ff0200720c */ /* 0x020fe40004705670 */
[----:B-1----:R-:W-:-:S11]  /*03e0*/  ISETP.NE.AND P2, PT, R3, 0x1, PT ;  /* 0x000000010300780c */ /* 0x002fd60003f45270 */
[----:B------:R-:W-:Y:S01]  /*03f0*/  VOTEU.ALL UP0, P0 ;  /* 0x00000000003f7886 */ /* 0x000fe20000000000 */
[----:B------:R-:W-:Y:S01]  /*0400*/  VOTEU.ALL UP1, P0 ;  /* 0x00000000003f7886 */ /* 0x000fe20000020000 */
[----:B------:R-:W0:Y:S01]  /*0410*/  @P2 LDC R9, c[0x0][0x10] ;  /* 0x00000400ff092b82 */ /* 0x000e220000000800 */
[----:B--2---:R-:W-:Y:S02]  /*0420*/  @P2 IMAD.MOV.U32 R2, RZ, RZ, R10 ;  /* 0x000000ffff022224 */ /* 0x004fe400078e000a */
[----:B------:R-:W-:Y:S01]  /*0430*/  @!UP0 UMOV UR6, 0x400 ;  /* 0x0000040000068882 */ /* 0x000fe20000000000 */
[----:B------:R-:W-:-:S04]  /*0440*/  @!UP0 UIADD3 UR4, -UR4, 0x100000, URZ ;  /* 0x0010000004048890 */ /* 0x000fc8000fffe13f */
[----:B------:R-:W-:Y:S02]  /*0450*/  @!UP0 USHF.L.U32 UR5, UR4, 0xb, URZ ;  /* 0x0000000b04058899 */ /* 0x000fe4000800063f */
[----:B------:R-:W-:Y:S01]  /*0460*/  @!UP0 USHF.L.U32 UR4, UR4, 0x1, URZ ;  /* 0x0000000104048899 */ /* 0x000fe2000800063f */
[----:B------:R-:W-:Y:S02]  /*0470*/  @P2 IMAD.MOV.U32 R3, RZ, RZ, RZ ;  /* 0x000000ffff032224 */ /* 0x000fe400078e00ff */
[----:B------:R-:W-:Y:S01]  /*0480*/  @P2 IMAD.MOV.U32 R13, RZ, RZ, RZ ;  /* 0x000000ffff0d2224 */ /* 0x000fe200078e00ff */
[----:B------:R-:W1:Y:S08]  /*0490*/  @!UP0 S2UR UR7, SR_CgaCtaId ;  /* 0x00000000000789c3 */ /* 0x000e700000008800 */
[----:B------:R-:W2:Y:S01]  /*04a0*/  @!P2 LDC R7, c[0x0][0xc] ;  /* 0x00000300ff07ab82 */ /* 0x000ea20000000800 */
[----:B0-----:R-:W-:-:S04]  /*04b0*/  @P2 IMAD.WIDE.U32 R2, R8, R9, R2 ;  /* 0x0000000908022225 */ /* 0x001fc800078e0002 */
[----:B------:R-:W-:Y:S02]  /*04c0*/  IMAD.MOV.U32 R9, RZ, RZ, RZ ;  /* 0x000000ffff097224 */ /* 0x000fe400078e00ff */
[----:B------:R-:W-:Y:S01]  /*04d0*/  @P2 IMAD.IADD R3, R3, 0x1, R13 ;  /* 0x0000000103032824 */ /* 0x000fe200078e020d */
[----:B-1----:R-:W-:Y:S01]  /*04e0*/  @!UP0 ULEA UR6, UR7, UR6, 0x18 ;  /* 0x0000000607068291 */ /* 0x002fe2000f8ec03f */
[----:B------:R-:W-:Y:S01]  /*04f0*/  VOTEU.ALL UP0, P0 ;  /* 0x00000000003f7886 */ /* 0x000fe20000000000 */
[----:B------:R-:W-:-:S04]  /*0500*/  ISETP.NE.AND P0, PT, R5, 0x3, PT ;  /* 0x000000030500780c */ /* 0x000fc80003f05270 */
[----:B------:R-:W-:-:S04]  /*0510*/  ISETP.EQ.OR P0, PT, R5, RZ, !P0 ;  /* 0x000000ff0500720c */ /* 0x000fc80004702670 */
[----:B------:R-:W-:Y:S01]  /*0520*/  ISETP.EQ.AND P0, PT, R6, RZ, P0 ;  /* 0x000000ff0600720c */ /* 0x000fe20000702270 */
[----:B------:R-:W0:Y:S02]  /*0530*/  FENCE.VIEW.ASYNC.S ;  /* 0x00000000000073c6 */ /* 0x000e240000000000 */
[----:B0-----:R0:W3:Y:S01]  /*0540*/  @!UP0 SYNCS.EXCH.64 URZ, [UR6+0x60], UR4 ;  /* 0x00006004063f85b2 */ /* 0x0010e20008000100 */
[----:B--2---:R-:W-:Y:S01]  /*0550*/  @!P2 IMAD.WIDE.U32 R6, R7, R10, R8 ;  /* 0x0000000a0706a225 */ /* 0x004fe200078e0008 */
[----:B------:R-:W-:-:S03]  /*0560*/  SEL R4, RZ, 0x1, !P0 ;  /* 0x00000001ff047807 */ /* 0x000fc60004000000 */
[----:B------:R-:W-:Y:S02]  /*0570*/  @!P2 IMAD.MOV.U32 R2, RZ, RZ, R6 ;  /* 0x000000ffff02a224 */ /* 0x000fe400078e0006 */
[----:B------:R-:W-:Y:S01]  /*0580*/  @!P2 IMAD.MOV.U32 R3, RZ, RZ, R7 ;  /* 0x000000ffff03a224 */ /* 0x000fe200078e0007 */
[----:B------:R-:W-:Y:S01]  /*0590*/  SEL R4, R4, 0x2, P1 ;  /* 0x0000000204047807 */ /* 0x000fe20000800000 */
[----:B------:R0:W3:Y:S01]  /*05a0*/  @!UP1 SYNCS.EXCH.64 URZ, [UR6+0x68], UR4 ;  /* 0x00006804063f95b2 */ /* 0x0000e20008000100 */
[----:B------:R-:W-:Y:S01]  /*05b0*/  NOP ;  /* 0x0000000000007918 */ /* 0x000fe20000000000 */
[----:B---34-:R-:W-:Y:S06]  /*05c0*/  BAR.SYNC.DEFER_BLOCKING 0x0 ;  /* 0x0000000000007b1d */ /* 0x018fec0000010000 */
[----:B------:R-:W-:Y:S05]  /*05d0*/  @!P3 BRA `(.L_x_3) ;  /* 0x0000007400bcb947 */ /* 0x000fea0003800000 */
[----:B------:R-:W-:-:S13]  /*05e0*/  ISETP.GT.U32.AND P0, PT, R11, 0x1, PT ;  /* 0x000000010b00780c */ /* 0x000fda0003f04070 */
[----:B0-----:R-:W-:Y:S05]  /*05f0*/  @P0 EXIT ;  /* 0x000000000000094d */ /* 0x001fea0003800000 */
[----:B------:R-:W-:Y:S01]  /*0600*/  ULDC.64 UR4, c[0x0][0x650] ;  /* 0x0001940000047ab9 */ /* 0x000fe20000000a00 */
[----:B------:R-:W-:Y:S01]  /*0610*/  PRMT R12, RZ, 0x7610, R12 ;  /* 0x00007610ff0c7816 */ /* 0x000fe2000000000c */
[----:B------:R-:W-:Y:S01]  /*0620*/  IMAD.MOV.U32 R6, RZ, RZ, -0x1 ;  /* 0xffffffffff067424 */ /* 0x000fe200078e00ff */
[----:B------:R-:W-:Y:S01]  /*0630*/  ISETP.GE.U32.AND P0, PT, R2, UR4, PT ;  /* 0x0000000402007c0c */ /* 0x000fe2000bf06070 */
[----:B------:R-:W-:Y:S02]  /*0640*/  IMAD.MOV.U32 R7, RZ, RZ, -0x1 ;  /* 0xffffffffff077424 */ /* 0x000fe400078e00ff */
[----:B------:R-:W-:Y:S01]  /*0650*/  IMAD.MOV.U32 R5, RZ, RZ, -0x1 ;  /* 0xffffffffff057424 */ /* 0x000fe200078e00ff */
[----:B------:R-:W-:-:S13]  /*0660*/  ISETP.GE.U32.AND.EX P0, PT, R3, UR5, PT, P0 ;  /* 0x0000000503007c0c */ /* 0x000fda000bf06100 */
[----:B------:R-:W-:Y:S05]  /*0670*/  @P0 BRA `(.L_x_4) ;  /* 0x00000004005c0947 */ /* 0x000fea0003800000 */
[----:B------:R-:W0:Y:S01]  /*0680*/  LDC.64 R16, c[0x0][0x628] ;  /* 0x00018a00ff107b82 */ /* 0x000e220000000a00 */
[----:B------:R-:W-:Y:S02]  /*0690*/  IMAD.MOV.U32 R6, RZ, RZ, R2 ;  /* 0x000000ffff067224 */ /* 0x000fe400078e0002 */
[----:B------:R-:W-:-:S05]  /*06a0*/  IMAD.MOV.U32 R7, RZ, RZ, R3 ;  /* 0x000000ffff077224 */ /* 0x000fca00078e0003 */
[----:B------:R-:W1:Y:S08]  /*06b0*/  LDC R18, c[0x0][0x630] ;  /* 0x00018c00ff127b82 */ /* 0x000e700000000800 */
[----:B------:R-:W2:Y:S01]  /*06c0*/  LDC.64 R20, c[0x0][0x620] ;  /* 0x00018800ff147b82 */ /* 0x000ea20000000a00 */
[----:B0-----:R-:W-:-:S04]  /*06d0*/  ISETP.NE.U32.AND P0, PT, R16, RZ, PT ;  /* 0x000000ff1000720c */ /* 0x001fc80003f05070 */
[----:B------:R-:W-:-:S13]  /*06e0*/  ISETP.NE.AND.EX P0, PT, R17, RZ, PT, P0 ;  /* 0x000000ff1100720c */ /* 0x000fda0003f05300 */
[----:B-12---:R-:W-:Y:S05]  /*06f0*/  @!P0 BRA `(.L_x_5) ;  /* 0x0000000000288947 */ /* 0x006fea0003800000 */
[----:B------:R-:W0:Y:S02]  /*0700*/  LDC R5, c[0x0][0x634] ;  /* 0x00018d00ff057b82 */ /* 0x000e240000000800 */
[----:B0-----:R-:W-:-:S05]  /*0710*/  IADD3 R5, P0, R2, R5, RZ ;  /* 0x0000000502057210 */ /* 0x001fca0007f1e0ff */
[----:B------:R-:W-:-:S04]  /*0720*/  IMAD.X R11, RZ, RZ, R3, P0 ;  /* 0x000000ffff0b7224 */ /* 0x000fc800000e0603 */
[----:B------:R-:W-:-:S04]  /*0730*/  IMAD.WIDE.U32 R6, R11, R16, RZ ;  /* 0x000000100b067225 */ /* 0x000fc800078e00ff */
[----:B------:R-:W-:-:S04]  /*0740*/  IMAD.WIDE.U32 R12, P0, R5, R17, R6 ;  /* 0x00000011050c7225 */ /* 0x000fc80007800006 */
[----:B------:R-:W-:-:S04]  /*0750*/  IMAD.WIDE.U32 R6, R5, R16, RZ ;  /* 0x0000001005067225 */ /* 0x000fc800078e00ff */
[----:B------:R-:W-:Y:S01]  /*0760*/  IMAD.X R15, RZ, RZ, RZ, P0 ;  /* 0x000000ffff0f7224 */ /* 0x000fe200000e06ff */
[----:B------:R-:W-:Y:S01]  /*0770*/  IADD3 RZ, P0, R7, R12, RZ ;  /* 0x0000000c07ff7210 */ /* 0x000fe20007f1e0ff */
[----:B------:R-:W-:-:S04]  /*0780*/  IMAD.MOV.U32 R14, RZ, RZ, R13 ;  /* 0x000000ffff0e7224 */ /* 0x000fc800078e000d */
[----:B------:R-:W-:-:S08]  /*0790*/  IMAD.WIDE.U32.X R6, R11, R17, R14, P0 ;  /* 0x000000110b067225 */ /* 0x000fd000000e040e */
.L_x_5:
[--C-:B------:R-:W-:Y:S01]  /*07a0*/  SHF.R.U64 R26, R6, R18, R7.reuse ;  /* 0x00000012061a7219 */ /* 0x100fe20000001207 */
[----:B------:R-:W0:Y:S01]  /*07b0*/  LDC.64 R22, c[0x0][0x640] ;  /* 0x00019000ff167b82 */ /* 0x000e220000000a00 */
[----:B------:R-:W-:Y:S01]  /*07c0*/  I2FP.F32.U32 R5, R8 ;  /* 0x0000000800057245 */ /* 0x000fe20000201000 */
[----:B------:R-:W-:Y:S01]  /*07d0*/  ULDC UR4, c[0x0][0x150] ;  /* 0x0000540000047ab9 */ /* 0x000fe20000000800 */
[----:B------:R-:W-:Y:S02]  /*07e0*/  SHF.R.U32.HI R6, RZ, R18, R7 ;  /* 0x00000012ff067219 */ /* 0x000fe40000011607 */
[----:B------:R-:W-:Y:S01]  /*07f0*/  IADD3 R11, P0, RZ, -R26, RZ ;  /* 0x8000001aff0b7210 */ /* 0x000fe20007f1e0ff */
[----:B------:R-:W-:Y:S01]  /*0800*/  FMUL R5, R5, UR4 ;  /* 0x0000000405057c20 */ /* 0x000fe20008400000 */
[----:B------:R-:W-:Y:S01]  /*0810*/  ULDC UR4, c[0x0][0x154] ;  /* 0x0000550000047ab9 */ /* 0x000fe20000000800 */
[----:B------:R-:W1:Y:S02]  /*0820*/  LDC R14, c[0x0][0x618] ;  /* 0x00018600ff0e7b82 */ /* 0x000e640000000800 */
[----:B------:R-:W-:-:S02]  /*0830*/  IMAD.X R13, RZ, RZ, ~R6, P0 ;  /* 0x000000ffff0d7224 */ /* 0x000fc400000e0e06 */
[----:B------:R-:W2:Y:S01]  /*0840*/  F2I.U32.TRUNC.NTZ R5, R5 ;  /* 0x0000000500057305 */ /* 0x000ea2000020f000 */
[----:B------:R-:W-:-:S03]  /*0850*/  IMAD.WIDE.U32 R6, R11, R20, R2 ;  /* 0x000000140b067225 */ /* 0x000fc600078e0002 */
[----:B------:R-:W3:Y:S01]  /*0860*/  LDC R9, c[0x0][0x144] ;  /* 0x00005100ff097b82 */ /* 0x000ee20000000800 */
[----:B------:R-:W-:-:S04]  /*0870*/  IMAD R12, R13, R20, RZ ;  /* 0x000000140d0c7224 */ /* 0x000fc800078e02ff */
[----:B------:R-:W-:Y:S02]  /*0880*/  IMAD R11, R11, R21, R12 ;  /* 0x000000150b0b7224 */ /* 0x000fe400078e020c */
[----:B------:R-:W-:Y:S01]  /*0890*/  IMAD.MOV.U32 R12, RZ, RZ, 0x1 ;  /* 0x00000001ff0c7424 */ /* 0x000fe200078e00ff */
[----:B------:R-:W4:Y:S01]  /*08a0*/  LDC R18, c[0x0][0x608] ;  /* 0x00018200ff127b82 */ /* 0x000f220000000800 */
[----:B------:R-:W-:Y:S01]  /*08b0*/  IMAD.IADD R11, R7, 0x1, R11 ;  /* 0x00000001070b7824 */ /* 0x000fe200078e020b */
[----:B0-----:R-:W-:Y:S01]  /*08c0*/  ISETP.NE.U32.AND P0, PT, R22, RZ, PT ;  /* 0x000000ff1600720c */ /* 0x001fe20003f05070 */
[----:B--2---:R-:W-:-:S03]  /*08d0*/  IMAD.MOV R7, RZ, RZ, -R5 ;  /* 0x000000ffff077224 */ /* 0x004fc600078e0a05 */
[----:B------:R-:W-:Y:S02]  /*08e0*/  ISETP.NE.AND.EX P0, PT, R23, RZ, PT, P0 ;  /* 0x000000ff1700720c */ /* 0x000fe40003f05300 */
[----:B------:R-:W0:Y:S01]  /*08f0*/  LDC R13, c[0x0][0x658] ;  /* 0x00019600ff0d7b82 */ /* 0x000e220000000800 */
[--C-:B-1----:R-:W-:Y:S02]  /*0900*/  SHF.R.U64 R16, R6, R14, R11.reuse ;  /* 0x0000000e06107219 */ /* 0x102fe4000000120b */
[----:B------:R-:W-:Y:S02]  /*0910*/  I2FP.F32.U32 R6, R10 ;  /* 0x0000000a00067245 */ /* 0x000fe40000201000 */
[----:B------:R-:W-:-:S03]  /*0920*/  SHF.R.U32.HI R11, RZ, R14, R11 ;  /* 0x0000000eff0b7219 */ /* 0x000fc6000001160b */
[----:B------:R-:W1:Y:S01]  /*0930*/  LDC R17, c[0x0][0x148] ;  /* 0x00005200ff117b82 */ /* 0x000e620000000800 */
[----:B---3--:R-:W-:Y:S02]  /*0940*/  IMAD R5, R9, R7, R8 ;  /* 0x0000000709057224 */ /* 0x008fe400078e0208 */
[----:B------:R-:W-:Y:S01]  /*0950*/  FMUL R7, R6, UR4 ;  /* 0x0000000406077c20 */ /* 0x000fe20008400000 */
[----:B------:R-:W-:-:S03]  /*0960*/  IMAD.MOV.U32 R6, RZ, RZ, -0x1 ;  /* 0xffffffffff067424 */ /* 0x000fc600078e00ff */
[----:B------:R2:W3:Y:S01]  /*0970*/  F2I.U32.TRUNC.NTZ R15, R7 ;  /* 0x00000007000f7305 */ /* 0x0004e2000020f000 */
[----:B------:R-:W1:Y:S01]  /*0980*/  LDC R21, c[0x0][0x600] ;  /* 0x00018000ff157b82 */ /* 0x000e620000000800 */
[-CC-:B----4-:R-:W-:Y:S02]  /*0990*/  SHF.R.U64 R27, R16, R18.reuse, R11.reuse ;  /* 0x00000012101b7219 */ /* 0x190fe4000000120b */
[----:B------:R-:W-:-:S05]  /*09a0*/  SHF.R.U32.HI R8, RZ, R18, R11 ;  /* 0x00000012ff087219 */ /* 0x000fca000001160b */
[----:B------:R-:W4:Y:S01]  /*09b0*/  LDC R20, c[0x0][0x648] ;  /* 0x00019200ff147b82 */ /* 0x000f220000000800 */
[-CC-:B0-----:R-:W-:Y:S02]  /*09c0*/  SHF.R.U64 R18, R27, R13.reuse, R8.reuse ;  /* 0x0000000d1b127219 */ /* 0x181fe40000001208 */
[-C--:B------:R-:W-:Y:S02]  /*09d0*/  SHF.L.U32 R6, R6, R13.reuse, RZ ;  /* 0x0000000d06067219 */ /* 0x080fe400000006ff */
[-C--:B------:R-:W-:Y:S02]  /*09e0*/  SHF.R.U32.HI R8, RZ, R13.reuse, R8 ;  /* 0x0000000dff087219 */ /* 0x080fe40000011608 */
[----:B------:R-:W-:Y:S01]  /*09f0*/  LOP3.LUT R14, RZ, R6, RZ, 0x33, !PT ;  /* 0x00000006ff0e7212 */ /* 0x000fe200078e33ff */
[----:B------:R-:W0:Y:S01]  /*0a00*/  LDC R25, c[0x0][0x638] ;  /* 0x00018e00ff197b82 */ /* 0x000e220000000800 */
[----:B------:R-:W-:Y:S01]  /*0a10*/  SHF.L.U32 R11, R12, R13, RZ ;  /* 0x0000000d0c0b7219 */ /* 0x000fe200000006ff */
[----:B------:R-:W-:-:S02]  /*0a20*/  IMAD.MOV.U32 R6, RZ, RZ, R18 ;  /* 0x000000ffff067224 */ /* 0x000fc400078e0012 */
[----:B--2---:R-:W-:-:S04]  /*0a30*/  IMAD.MOV.U32 R7, RZ, RZ, R8 ;  /* 0x000000ffff077224 */ /* 0x004fc800078e0008 */
[----:B------:R-:W2:Y:S01]  /*0a40*/  LDC R24, c[0x0][0x610] ;  /* 0x00018400ff187b82 */ /* 0x000ea20000000800 */
[----:B---3--:R-:W-:Y:S05]  /*0a50*/  @!P0 BRA `(.L_x_6) ;  /* 0x0000000000288947 */ /* 0x008fea0003800000 */
[----:B------:R-:W3:Y:S02]  /*0a60*/  LDC R13, c[0x0][0x64c] ;  /* 0x00019300ff0d7b82 */ /* 0x000ee40000000800 */
[----:B---3--:R-:W-:-:S05]  /*0a70*/  IADD3 R13, P0, R18, R13, RZ ;  /* 0x0000000d120d7210 */ /* 0x008fca0007f1e0ff */
        /* <DEDUP_REMOVED lines=8> */
.L_x_6:
[----:B----4-:R-:W-:Y:S01]  /*0b00*/  SHF.R.U64 R6, R6, R20, R7 ;  /* 0x0000001406067219 */ /* 0x010fe20000001207 */
[----:B-1----:R-:W-:Y:S01]  /*0b10*/  VIADD R7, R21, 0xffffffff ;  /* 0xffffffff15077836 */ /* 0x002fe20000000000 */
[----:B------:R-:W-:Y:S01]  /*0b20*/  LOP3.LUT R14, R27, R14, RZ, 0xc0, !PT ;  /* 0x0000000e1b0e7212 */ /* 0x000fe200078ec0ff */
[----:B------:R-:W-:Y:S02]  /*0b30*/  IMAD.MOV R15, RZ, RZ, -R15 ;  /* 0x000000ffff0f7224 */ /* 0x000fe400078e0a0f */
[----:B------:R-:W-:Y:S01]  /*0b40*/  IMAD.MOV R8, RZ, RZ, -R6 ;  /* 0x000000ffff087224 */ /* 0x000fe200078e0a06 */
[----:B------:R-:W-:Y:S01]  /*0b50*/  LOP3.LUT R7, R16, R7, RZ, 0xc0, !PT ;  /* 0x0000000710077212 */ /* 0x000fe200078ec0ff */
[----:B------:R-:W-:Y:S02]  /*0b60*/  IMAD R14, R11, R6, R14 ;  /* 0x000000060b0e7224 */ /* 0x000fe400078e020e */
[----:B------:R-:W-:Y:S02]  /*0b70*/  @P2 IMAD R5, R17, R15, R10 ;  /* 0x0000000f11052224 */ /* 0x000fe400078e020a */
[----:B0-----:R-:W-:-:S02]  /*0b80*/  IMAD R6, R8, R25, R18 ;  /* 0x0000001908067224 */ /* 0x001fc400078e0212 */
[----:B--2---:R-:W-:Y:S02]  /*0b90*/  IMAD R5, R14, R24, R5 ;  /* 0x000000180e057224 */ /* 0x004fe400078e0205 */
[----:B------:R-:W-:Y:S02]  /*0ba0*/  IMAD R6, R6, R21, R7 ;  /* 0x0000001506067224 */ /* 0x000fe400078e0207 */
[----:B------:R-:W-:-:S03]  /*0bb0*/  IMAD.MOV.U32 R12, RZ, RZ, 0x1 ;  /* 0x00000001ff0c7424 */ /* 0x000fc600078e00ff */
[----:B------:R-:W-:Y:S02]  /*0bc0*/  SEL R7, R6, R5, !P2 ;  /* 0x0000000506077207 */ /* 0x000fe40005000000 */
[----:B------:R-:W-:Y:S01]  /*0bd0*/  SEL R6, R5, R6, !P2 ;  /* 0x0000000605067207 */ /* 0x000fe20005000000 */
[----:B------:R-:W-:-:S07]  /*0be0*/  IMAD.MOV.U32 R5, RZ, RZ, R26 ;  /* 0x000000ffff057224 */ /* 0x000fce00078e001a */
.L_x_4:
[----:B------:R-:W-:-:S08]  /*0bf0*/  NOP ;  /* 0x0000000000007918 */ /* 0x000fd00000000000 */
[----:B------:R-:W0:Y:S02]  /*0c00*/  USETMAXREG.TRY_ALLOC.CTAPOOL UP0, 0xe8 ;  /* 0x000000e8000079c8 */ /* 0x000e240008000600 */
[----:B0-----:R-:W-:-:S13]  /*0c10*/  PLOP3.LUT P0, PT, PT, PT, UP0, 0x80, 0x0 ;  /* 0x000000000000781c */ /* 0x001fda0003f0f008 */
[----:B------:R-:W-:Y:S05]  /*0c20*/  @!P0 BRA `(.L_x_4) ;  /* 0xfffffffc00f08947 */ /* 0x000fea000383ffff */
[----:B------:R-:W-:Y:S01]  /*0c30*/  ULDC.64 UR4, c[0x0][0x598] ;  /* 0x0001660000047ab9 */ /* 0x000fe20000000a00 */
[----:B------:R-:W-:Y:S01]  /*0c40*/  ULDC.64 UR16, c[0x0][0x208] ;  /* 0x0000820000107ab9 */ /* 0x000fe20000000a00 */
[----:B------:R-:W-:-:S04]  /*0c50*/  ISETP.NE.U32.AND P0, PT, RZ, UR4, PT ;  /* 0x00000004ff007c0c */ /* 0x000fc8000bf05070 */
[----:B------:R-:W-:-:S13]  /*0c60*/  ISETP.NE.AND.EX P0, PT, RZ, UR5, PT, P0 ;  /* 0x00000005ff007c0c */ /* 0x000fda000bf05300 */
[----:B------:R-:W-:Y:S05]  /*0c70*/  @!P0 BRA `(.L_x_7) ;  /* 0x00000000001c8947 */ /* 0x000fea0003800000 */
[----:B------:R-:W0:Y:S02]  /*0c80*/  LDC.64 R8, c[0x0][0x598] ;  /* 0x00016600ff087b82 */ /* 0x000e240000000a00 */
[----:B0-----:R-:W2:Y:S02]  /*0c90*/  LDG.E.64 R8, desc[UR16][R8.64] ;  /* 0x0000001008087981 */ /* 0x001ea4000c1e1b00 */
[----:B--2---:R-:W-:-:S04]  /*0ca0*/  ISETP.NE.U32.AND P0, PT, R8, RZ, PT ;  /* 0x000000ff0800720c */ /* 0x004fc80003f05070 */
[----:B------:R-:W-:-:S13]  /*0cb0*/  ISETP.NE.AND.EX P0, PT, R9, RZ, PT, P0 ;  /* 0x000000ff0900720c */ /* 0x000fda0003f05300 */
[----:B------:R-:W-:Y:S05]  /*0cc0*/  @!P0 BRA `(.L_x_7) ;  /* 0x0000000000088947 */ /* 0x000fea0003800000 */
[----:B------:R0:W5:Y:S01]  /*0cd0*/  LD.E R8, desc[UR16][R8.64] ;  /* 0x0000001008087980 */ /* 0x000162000c101900 */
[----:B------:R-:W-:Y:S05]  /*0ce0*/  BRA `(.L_x_8) ;  /* 0x0000000000207947 */ /* 0x000fea0003800000 */
.L_x_7:
[----:B------:R-:W-:Y:S02]  /*0cf0*/  ULDC.64 UR4, c[0x0][0x588] ;  /* 0x0001620000047ab9 */ /* 0x000fe40000000a00 */
[----:B------:R-:W-:-:S04]  /*0d00*/  ISETP.NE.U32.AND P0, PT, RZ, UR4, PT ;  /* 0x00000004ff007c0c */ /* 0x000fc8000bf05070 */
[----:B------:R-:W-:-:S13]  /*0d10*/  ISETP.NE.AND.EX P0, PT, RZ, UR5, PT, P0 ;  /* 0x00000005ff007c0c */ /* 0x000fda000bf05300 */
[----:B------:R-:W-:Y:S05]  /*0d20*/  @!P0 BRA `(.L_x_9) ;  /* 0x00000000000c8947 */ /* 0x000fea0003800000 */
[----:B------:R-:W0:Y:S02]  /*0d30*/  LDC.64 R8, c[0x0][0x588] ;  /* 0x00016200ff087b82 */ /* 0x000e240000000a00 */
[----:B0-----:R1:W5:Y:S01]  /*0d40*/  LDG.E R8, desc[UR16][R8.64] ;  /* 0x0000001008087981 */ /* 0x001362000c1e1900 */
[----:B------:R-:W-:Y:S05]  /*0d50*/  BRA `(.L_x_8) ;  /* 0x0000000000047947 */ /* 0x000fea0003800000 */
.L_x_9:
[----:B------:R-:W2:Y:S02]  /*0d60*/  LDC R8, c[0x0][0x580] ;  /* 0x00016000ff087b82 */ /* 0x000ea40000000800 */
.L_x_8:
[----:B------:R-:W-:Y:S02]  /*0d70*/  ULDC.64 UR4, c[0x0][0x5a0] ;  /* 0x0001680000047ab9 */ /* 0x000fe40000000a00 */
[----:B------:R-:W-:-:S04]  /*0d80*/  ISETP.NE.U32.AND P0, PT, RZ, UR4, PT ;  /* 0x00000004ff007c0c */ /* 0x000fc8000bf05070 */
[----:B------:R-:W-:-:S13]  /*0d90*/  ISETP.NE.AND.EX P0, PT, RZ, UR5, PT, P0 ;  /* 0x00000005ff007c0c */ /* 0x000fda000bf05300 */
[----:B------:R-:W-:Y:S05]  /*0da0*/  @!P0 BRA `(.L_x_10) ;  /* 0x00000000001c8947 */ /* 0x000fea0003800000 */
[----:B------:R-:W3:Y:S02]  /*0db0*/  LDC.64 R10, c[0x0][0x5a0] ;  /* 0x00016800ff0a7b82 */ /* 0x000ee40000000a00 */
[----:B---3--:R-:W3:Y:S02]  /*0dc0*/  LDG.E.64 R10, desc[UR16][R10.64] ;  /* 0x000000100a0a7981 */ /* 0x008ee4000c1e1b00 */
[----:B---3--:R-:W-:-:S04]  /*0dd0*/  ISETP.NE.U32.AND P0, PT, R10, RZ, PT ;  /* 0x000000ff0a00720c */ /* 0x008fc80003f05070 */
[----:B------:R-:W-:-:S13]  /*0de0*/  ISETP.NE.AND.EX P0, PT, R11, RZ, PT, P0 ;  /* 0x000000ff0b00720c */ /* 0x000fda0003f05300 */
[----:B------:R-:W-:Y:S05]  /*0df0*/  @!P0 BRA `(.L_x_10) ;  /* 0x0000000000088947 */ /* 0x000fea0003800000 */
[----:B01----:R0:W5:Y:S01]  /*0e00*/  LD.E R9, desc[UR16][R10.64] ;  /* 0x000000100a097980 */ /* 0x003162000c101900 */
[----:B------:R-:W-:Y:S05]  /*0e10*/  BRA `(.L_x_11) ;  /* 0x0000000000207947 */ /* 0x000fea0003800000 */
.L_x_10:
[----:B------:R-:W-:Y:S02]  /*0e20*/  ULDC.64 UR4, c[0x0][0x590] ;  /* 0x0001640000047ab9 */ /* 0x000fe40000000a00 */
[----:B------:R-:W-:-:S04]  /*0e30*/  ISETP.NE.U32.AND P0, PT, RZ, UR4, PT ;  /* 0x00000004ff007c0c */ /* 0x000fc8000bf05070 */
[----:B------:R-:W-:-:S13]  /*0e40*/  ISETP.NE.AND.EX P0, PT, RZ, UR5, PT, P0 ;  /* 0x00000005ff007c0c */ /* 0x000fda000bf05300 */
[----:B------:R-:W-:Y:S05]  /*0e50*/  @!P0 BRA `(.L_x_12) ;  /* 0x00000000000c8947 */ /* 0x000fea0003800000 */
[----:B------:R-:W0:Y:S02]  /*0e60*/  LDC.64 R10, c[0x0][0x590] ;  /* 0x00016400ff0a7b82 */ /* 0x000e240000000a00 */
[----:B01----:R1:W5:Y:S01]  /*0e70*/  LDG.E R9, desc[UR16][R10.64] ;  /* 0x000000100a097981 */ /* 0x003362000c1e1900 */
[----:B------:R-:W-:Y:S05]  /*0e80*/  BRA `(.L_x_11) ;  /* 0x0000000000047947 */ /* 0x000fea0003800000 */
.L_x_12:
[----:B01----:R-:W3:Y:S02]  /*0e90*/  LDC R9, c[0x0][0x584] ;  /* 0x00016100ff097b82 */ /* 0x003ee40000000800 */
.L_x_11:
[----:B------:R-:W-:-:S13]  /*0ea0*/  LOP3.LUT P0, RZ, R12, 0xff, RZ, 0xc0, !PT ;  /* 0x000000ff0cff7812 */ /* 0x000fda000780c0ff */
[----:B------:R-:W-:Y:S05]  /*0eb0*/  @!P0 EXIT ;  /* 0x000000000000894d */ /* 0x000fea0003800000 */
[----:B------:R-:W-:Y:S01]  /*0ec0*/  ULDC UR4, c[0x0][0x28c] ;  /* 0x0000a30000047ab9 */ /* 0x000fe20000000800 */
[----:B------:R-:W-:Y:S01]  /*0ed0*/  LOP3.LUT R138, R4, 0x1, RZ, 0xfc, !PT ;  /* 0x00000001048a7812 */ /* 0x000fe200078efcff */
[----:B------:R-:W-:-:S04]  /*0ee0*/  UIADD3 UR4, UR4, 0x7f, URZ ;  /* 0x0000007f04047890 */ /* 0x000fc8000fffe03f */
[----:B------:R-:W-:-:S04]  /*0ef0*/  USHF.R.S32.HI UR5, URZ, 0x1f, UR4 ;  /* 0x0000001f3f057899 */ /* 0x000fc80008011404 */
[----:B------:R-:W-:-:S03]  /*0f00*/  ULEA.HI UR5, UR5, UR4, URZ, 0x7 ;  /* 0x0000000405057291 */ /* 0x000fc6000f8f383f */
[----:B------:R-:W-:Y:S01]  /*0f10*/  UMOV UR4, URZ ;  /* 0x0000003f00047c82 */ /* 0x000fe20008000000 */
[----:B------:R-:W-:-:S03]  /*0f20*/  USHF.R.S32.HI UR9, URZ, 0x7, UR5 ;  /* 0x000000073f097899 */ /* 0x000fc60008011405 */
[----:B------:R-:W-:-:S09]  /*0f30*/  UMOV UR5, URZ ;  /* 0x0000003f00057c82 */ /* 0x000fd20008000000 */
.L_x_165:
[----:B01----:R-:W-:Y:S01]  /*0f40*/  LOP3.LUT R10, R0, 0x80, RZ, 0xc0, !PT ;  /* 0x00000080000a7812 */ /* 0x003fe200078ec0ff */
[----:B------:R-:W0:Y:S01]  /*0f50*/  S2UR UR13, SR_CgaCtaId ;  /* 0x00000000000d79c3 */ /* 0x000e220000008800 */
[----:B------:R-:W-:Y:S01]  /*0f60*/  UMOV UR12, 0x400 ;  /* 0x00000400000c7882 */ /* 0x000fe20000000000 */
[----:B------:R-:W-:Y:S01]  /*0f70*/  UMOV UR6, URZ ;  /* 0x0000003f00067c82 */ /* 0x000fe20008000000 */
[----:B------:R-:W-:Y:S01]  /*0f80*/  SHF.R.U32.HI R10, RZ, 0x7, R10 ;  /* 0x00000007ff0a7819 */ /* 0x000fe2000001160a */
[----:B------:R-:W-:Y:S01]  /*0f90*/  UMOV UR7, URZ ;  /* 0x0000003f00077c82 */ /* 0x000fe20008000000 */
[----:B------:R-:W-:Y:S01]  /*0fa0*/  UMOV UR18, UR5 ;  /* 0x0000000500127c82 */ /* 0x000fe20008000000 */
[----:B------:R-:W-:Y:S02]  /*0fb0*/  CS2R R14, SRZ ;  /* 0x00000000000e7805 */ /* 0x000fe4000001ff00 */
[----:B------:R-:W-:Y:S01]  /*0fc0*/  CS2R R12, SRZ ;  /* 0x00000000000c7805 */ /* 0x000fe2000001ff00 */
[----:B------:R-:W1:Y:S01]  /*0fd0*/  LDC R11, c[0x0][0x28c] ;  /* 0x0000a300ff0b7b82 */ /* 0x000e620000000800 */
[----:B------:R-:W4:Y:S01]  /*0fe0*/  SHFL.IDX PT, R10, R10, RZ, 0x1f ;  /* 0x00001fff0a0a7589 */ /* 0x000f2200000e0000 */
[----:B------:R-:W-:-:S02]  /*0ff0*/  CS2R R16, SRZ ;  /* 0x0000000000107805 */ /* 0x000fc4000001ff00 */
[----:B------:R-:W-:Y:S02]  /*1000*/  CS2R R18, SRZ ;  /* 0x0000000000127805 */ /* 0x000fe4000001ff00 */
[----:B------:R-:W-:Y:S02]  /*1010*/  CS2R R20, SRZ ;  /* 0x0000000000147805 */ /* 0x000fe4000001ff00 */
[----:B------:R-:W-:Y:S02]  /*1020*/  CS2R R22, SRZ ;  /* 0x0000000000167805 */ /* 0x000fe4000001ff00 */
[----:B------:R-:W-:Y:S02]  /*1030*/  CS2R R88, SRZ ;  /* 0x0000000000587805 */ /* 0x000fe4000001ff00 */
[----:B------:R-:W-:Y:S02]  /*1040*/  CS2R R90, SRZ ;  /* 0x00000000005a7805 */ /* 0x000fe4000001ff00 */
        /* <DEDUP_REMOVED lines=16> */
[----:B-1----:R-:W-:Y:S02]  /*1150*/  ISETP.GE.AND P0, PT, R11, 0x1, PT ;  /* 0x000000010b00780c */ /* 0x002fe40003f06270 */
[----:B------:R-:W-:Y:S02]  /*1160*/  CS2R R124, SRZ ;  /* 0x00000000007c7805 */ /* 0x000fe4000001ff00 */
[----:B----4-:R-:W-:-:S02]  /*1170*/  R2UR UR8, R10 ;  /* 0x000000000a0872ca */ /* 0x010fc400000e0000 */
[----:B------:R-:W-:Y:S02]  /*1180*/  CS2R R126, SRZ ;  /* 0x00000000007e7805 */ /* 0x000fe4000001ff00 */
[----:B------:R-:W-:Y:S02]  /*1190*/  CS2R R128, SRZ ;  /* 0x0000000000807805 */ /* 0x000fe4000001ff00 */
[----:B------:R-:W-:Y:S02]  /*11a0*/  CS2R R130, SRZ ;  /* 0x0000000000827805 */ /* 0x000fe4000001ff00 */
[----:B------:R-:W-:Y:S02]  /*11b0*/  CS2R R132, SRZ ;  /* 0x0000000000847805 */ /* 0x000fe4000001ff00 */
[----:B------:R-:W-:Y:S02]  /*11c0*/  CS2R R134, SRZ ;  /* 0x0000000000867805 */ /* 0x000fe4000001ff00 */
[----:B------:R-:W-:Y:S01]  /*11d0*/  CS2R R136, SRZ ;  /* 0x0000000000887805 */ /* 0x000fe2000001ff00 */
[----:B------:R-:W-:Y:S01]  /*11e0*/  IMAD.MOV.U32 R139, RZ, RZ, RZ ;  /* 0x000000ffff8b7224 */ /* 0x000fe200078e00ff */
[----:B------:R-:W-:Y:S01]  /*11f0*/  CS2R R24, SRZ ;  /* 0x0000000000187805 */ /* 0x000fe2000001ff00 */
[----:B------:R-:W-:Y:S01]  /*1200*/  IMAD.MOV.U32 R141, RZ, RZ, RZ ;  /* 0x000000ffff8d7224 */ /* 0x000fe200078e00ff */
[----:B---3--:R-:W-:Y:S01]  /*1210*/  CS2R R26, SRZ ;  /* 0x00000000001a7805 */ /* 0x008fe2000001ff00 */
[----:B------:R-:W-:Y:S01]  /*1220*/  IMAD.U32 R142, RZ, RZ, UR4 ;  /* 0x00000004ff8e7e24 */ /* 0x000fe2000f8e00ff */
[----:B------:R-:W-:Y:S01]  /*1230*/  CS2R R28, SRZ ;  /* 0x00000000001c7805 */ /* 0x000fe2000001ff00 */
[----:B------:R-:W-:Y:S01]  /*1240*/  ULEA.HI UR10, UR8, UR8, URZ, 0x1 ;  /* 0x00000008080a7291 */ /* 0x000fe2000f8f083f */
[----:B------:R-:W-:-:S02]  /*1250*/  CS2R R30, SRZ ;  /* 0x00000000001e7805 */ /* 0x000fc4000001ff00 */
[----:B------:R-:W-:Y:S02]  /*1260*/  CS2R R32, SRZ ;  /* 0x0000000000207805 */ /* 0x000fe4000001ff00 */
[----:B------:R-:W-:Y:S01]  /*1270*/  CS2R R34, SRZ ;  /* 0x0000000000227805 */ /* 0x000fe2000001ff00 */
[----:B------:R-:W-:Y:S01]  /*1280*/  ULOP3.LUT UR11, UR10, 0x7fffe, URZ, 0xc0, !UPT ;  /* 0x0007fffe0a0b7892 */ /* 0x000fe2000f8ec03f */
[----:B------:R-:W-:Y:S01]  /*1290*/  CS2R R36, SRZ ;  /* 0x0000000000247805 */ /* 0x000fe2000001ff00 */
[----:B0-----:R-:W-:Y:S01]  /*12a0*/  ULEA UR10, UR13, UR12, 0x18 ;  /* 0x0000000c0d0a7291 */ /* 0x001fe2000f8ec03f */
[----:B------:R-:W-:Y:S01]  /*12b0*/  CS2R R38, SRZ ;  /* 0x0000000000267805 */ /* 0x000fe2000001ff00 */
[----:B------:R-:W-:Y:S01]  /*12c0*/  UIADD3 UR11, UR8, -UR11, URZ ;  /* 0x8000000b080b7290 */ /* 0x000fe2000fffe03f */
[----:B------:R-:W-:Y:S02]  /*12d0*/  CS2R R40, SRZ ;  /* 0x0000000000287805 */ /* 0x000fe4000001ff00 */
[----:B------:R-:W-:Y:S01]  /*12e0*/  CS2R R42, SRZ ;  /* 0x00000000002a7805 */ /* 0x000fe2000001ff00 */
[----:B------:R-:W-:Y:S01]  /*12f0*/  UMOV UR8, URZ ;  /* 0x0000003f00087c82 */ /* 0x000fe20008000000 */
[----:B------:R-:W-:Y:S01]  /*1300*/  ULEA UR11, UR11, UR10, 0xd ;  /* 0x0000000a0b0b7291 */ /* 0x000fe2000f8e683f */
[----:B------:R-:W-:-:S02]  /*1310*/  CS2R R44, SRZ ;  /* 0x00000000002c7805 */ /* 0x000fc4000001ff00 */
[----:B------:R-:W-:Y:S02]  /*1320*/  CS2R R46, SRZ ;  /* 0x00000000002e7805 */ /* 0x000fe4000001ff00 */
[----:B------:R-:W-:Y:S01]  /*1330*/  CS2R R48, SRZ ;  /* 0x0000000000307805 */ /* 0x000fe2000001ff00 */
[----:B------:R-:W-:Y:S01]  /*1340*/  UIADD3 UR11, UR11, 0x100, URZ ;  /* 0x000001000b0b7890 */ /* 0x000fe2000fffe03f */
[----:B------:R-:W-:Y:S02]  /*1350*/  CS2R R50, SRZ ;  /* 0x0000000000327805 */ /* 0x000fe4000001ff00 */
[----:B------:R-:W-:Y:S02]  /*1360*/  CS2R R52, SRZ ;  /* 0x0000000000347805 */ /* 0x000fe4000001ff00 */
[----:B------:R-:W-:Y:S01]  /*1370*/  CS2R R54, SRZ ;  /* 0x0000000000367805 */ /* 0x000fe2000001ff00 */
[----:B------:R-:W-:Y:S01]  /*1380*/  USHF.R.U32.HI UR11, URZ, 0x4, UR11 ;  /* 0x000000043f0b7899 */ /* 0x000fe2000801160b */
[----:B------:R-:W-:-:S02]  /*1390*/  CS2R R56, SRZ ;  /* 0x0000000000387805 */ /* 0x000fc4000001ff00 */
[----:B------:R-:W-:Y:S02]  /*13a0*/  CS2R R58, SRZ ;  /* 0x00000000003a7805 */ /* 0x000fe4000001ff00 */
[----:B------:R-:W-:Y:S01]  /*13b0*/  CS2R R60, SRZ ;  /* 0x00000000003c7805 */ /* 0x000fe2000001ff00 */
[----:B------:R-:W-:Y:S01]  /*13c0*/  ULOP3.LUT UR11, UR11, 0x3fff, URZ, 0xc0, !UPT ;  /* 0x00003fff0b0b7892 */ /* 0x000fe2000f8ec03f */
        /* <DEDUP_REMOVED lines=12> */
[----:B------:R-:W-:Y:S01]  /*1490*/  CS2R R86, SRZ ;  /* 0x0000000000567805 */ /* 0x000fe2000001ff00 */
[----:B------:R-:W-:Y:S06]  /*14a0*/  @!P0 BRA `(.L_x_13) ;  /* 0x0000000800608947 */ /* 0x000fec0003800000 */
[----:B------:R-:W-:-:S13]  /*14b0*/  ISETP.NE.AND P1, PT, R138, 0x3, PT ;  /* 0x000000038a00780c */ /* 0x000fda0003f25270 */
[----:B------:R-:W-:Y:S05]  /*14c0*/  @!P1 BRA `(.L_x_14) ;  /* 0x0000000000049947 */ /* 0x000fea0003800000 */
[----:B------:R-:W-:Y:S01]  /*14d0*/  BPT.TRAP 0x1 ;  /* 0x000000040000795c */ /* 0x000fe20000300000 */
.L_x_14:
[----:B------:R-:W-:Y:S01]  /*14e0*/  ULEA UR6, UR5, UR10, 0x3 ;  /* 0x0000000a05067291 */ /* 0x000fe2000f8e183f */
[----:B------:R-:W-:-:S05]  /*14f0*/  IMAD.U32 R10, RZ, RZ, UR4 ;  /* 0x00000004ff0a7e24 */ /* 0x000fca000f8e00ff */
[----:B------:R-:W-:-:S04]  /*1500*/  SHF.L.U32 R10, R10, 0x1f, RZ ;  /* 0x0000001f0a0a7819 */ /* 0x000fc800000006ff */
[----:B------:R0:W1:Y:S01]  /*1510*/  SYNCS.PHASECHK.TRANS64.TRYWAIT P0, [UR6], R10 ;  /* 0x0000000aff0075a7 */ /* 0x0000620008000146 */
[----:B------:R-:W-:Y:S05]  /*1520*/  @!P1 BRA `(.L_x_15) ;  /* 0x0000000000049947 */ /* 0x000fea0003800000 */
[----:B------:R-:W-:Y:S01]  /*1530*/  BPT.TRAP 0x1 ;  /* 0x000000040000795c */ /* 0x000fe20000300000 */
.L_x_15:
[----:B-1----:R-:W-:Y:S05]  /*1540*/  @P0 BRA `(.L_x_16) ;  /* 0x0000000000080947 */ /* 0x002fea0003800000 */
[----:B------:R-:W1:Y:S02]  /*1550*/  SYNCS.PHASECHK.TRANS64.TRYWAIT P0, [UR6], R10 ;  /* 0x0000000aff0075a7 */ /* 0x000e640008000146 */
[----:B-1----:R-:W-:Y:S05]  /*1560*/  @!P0 BRA `(.L_x_17) ;  /* 0x0000007c00808947 */ /* 0x002fea0003800000 */
.L_x_16:
[----:B------:R-:W-:Y:S01]  /*1570*/  UIADD3 UR6, UR10, 0x14100, URZ ;  /* 0x000141000a067890 */ /* 0x000fe2000fffe03f */
[----:B------:R-:W-:Y:S01]  /*1580*/  WARPGROUP.ARRIVE ;  /* 0x00000000000079c5 */ /* 0x000fe20000000000 */
[----:B------:R-:W-:Y:S01]  /*1590*/  ULOP3.LUT UR8, UR11, 0x10000, URZ, 0xfc, !UPT ;  /* 0x000100000b087892 */ /* 0x000fe2000f8efc3f */
[----:B------:R-:W-:Y:S01]  /*15a0*/  CS2R R14, SRZ ;  /* 0x00000000000e7805 */ /* 0x000fe2000001ff00 */
[----:B------:R-:W-:Y:S01]  /*15b0*/  USHF.R.U32.HI UR6, URZ, 0x4, UR6 ;  /* 0x000000043f067899 */ /* 0x000fe20008011606 */
[----:B------:R-:W-:Y:S01]  /*15c0*/  CS2R R12, SRZ ;  /* 0x00000000000c7805 */ /* 0x000fe2000001ff00 */
[----:B------:R-:W-:Y:S01]  /*15d0*/  UMOV UR13, 0x40000040 ;  /* 0x40000040000d7882 */ /* 0x000fe20000000000 */
[----:B------:R-:W-:Y:S01]  /*15e0*/  UMOV UR15, 0x40000040 ;  /* 0x40000040000f7882 */ /* 0x000fe20000000000 */
[----:B------:R-:W-:Y:S01]  /*15f0*/  ULOP3.LUT UR6, UR6, 0x3fff, URZ, 0xc0, !UPT ;  /* 0x00003fff06067892 */ /* 0x000fe2000f8ec03f */
[----:B------:R-:W-:Y:S02]  /*1600*/  CS2R R16, SRZ ;  /* 0x0000000000107805 */ /* 0x000fe4000001ff00 */
[----:B------:R-:W-:-:S02]  /*1610*/  CS2R R18, SRZ ;  /* 0x0000000000127805 */ /* 0x000fc4000001ff00 */
[----:B------:R-:W-:Y:S01]  /*1620*/  CS2R R20, SRZ ;  /* 0x0000000000147805 */ /* 0x000fe2000001ff00 */
[----:B------:R-:W-:Y:S01]  /*1630*/  ULOP3.LUT UR7, UR6, 0x10000, URZ, 0xfc, !UPT ;  /* 0x0001000006077892 */ /* 0x000fe2000f8efc3f */
[----:B------:R-:W-:Y:S01]  /*1640*/  CS2R R22, SRZ ;  /* 0x0000000000167805 */ /* 0x000fe2000001ff00 */
[----:B------:R-:W-:Y:S01]  /*1650*/  ULEA UR6, UR5, UR8, 0xa ;  /* 0x0000000805067291 */ /* 0x000fe2000f8e503f */
[----:B------:R-:W-:Y:S01]  /*1660*/  CS2R R88, SRZ ;  /* 0x0000000000587805 */ /* 0x000fe2000001ff00 */
[----:B------:R-:W-:Y:S01]  /*1670*/  ULEA UR7, UR5, UR7, 0xa ;  /* 0x0000000705077291 */ /* 0x000fe2000f8e503f */
[----:B------:R-:W-:Y:S02]  /*1680*/  CS2R R90, SRZ ;  /* 0x00000000005a7805 */ /* 0x000fe4000001ff00 */
[----:B------:R-:W-:Y:S02]  /*1690*/  CS2R R92, SRZ ;  /* 0x00000000005c7805 */ /* 0x000fe4000001ff00 */
[----:B------:R-:W-:-:S02]  /*16a0*/  CS2R R94, SRZ ;  /* 0x00000000005e7805 */ /* 0x000fc4000001ff00 */
[----:B------:R-:W-:Y:S01]  /*16b0*/  CS2R R96, SRZ ;  /* 0x0000000000607805 */ /* 0x000fe2000001ff00 */
[----:B------:R-:W-:Y:S01]  /*16c0*/  UMOV UR12, UR6 ;  /* 0x00000006000c7c82 */ /* 0x000fe20008000000 */
[----:B------:R-:W-:Y:S01]  /*16d0*/  CS2R R98, SRZ ;  /* 0x0000000000627805 */ /* 0x000fe2000001ff00 */
[----:B------:R-:W-:Y:S01]  /*16e0*/  UMOV UR14, UR7 ;  /* 0x00000007000e7c82 */ /* 0x000fe20008000000 */
[----:B------:R-:W-:Y:S01]  /*16f0*/  CS2R R100, SRZ ;  /* 0x0000000000647805 */ /* 0x000fe2000001ff00 */
[----:B------:R-:W-:Y:S01]  /*1700*/  QGMMA.64x128x32.F32.E5M2.E5M2 R24, gdesc[UR12], RZ, !UPT ;  /* 0x01e000000c1879f3 */ /* 0x000fe2000c7038ff */
[----:B------:R-:W-:Y:S01]  /*1710*/  UIADD3 UR12, UR6, 0x2, URZ ;  /* 0x00000002060c7890 */ /* 0x000fe2000fffe03f */
[----:B------:R-:W-:Y:S01]  /*1720*/  CS2R R102, SRZ ;  /* 0x0000000000667805 */ /* 0x000fe2000001ff00 */
[----:B------:R-:W-:Y:S01]  /*1730*/  UIADD3 UR14, UR7, 0x2, URZ ;  /* 0x00000002070e7890 */ /* 0x000fe2000fffe03f */
[----:B------:R-:W-:Y:S01]  /*1740*/  CS2R R104, SRZ ;  /* 0x0000000000687805 */ /* 0x000fe2000001ff00 */
[----:B------:R-:W-:Y:S01]  /*1750*/  UMOV UR13, 0x40000040 ;  /* 0x40000040000d7882 */ /* 0x000fe20000000000 */
[----:B------:R-:W-:Y:S01]  /*1760*/  UMOV UR15, 0x40000040 ;  /* 0x40000040000f7882 */ /* 0x000fe20000000000 */
        /* <DEDUP_REMOVED lines=16> */
[----:B------:R-:W-:Y:S02]  /*1870*/  IMAD.MOV.U32 R139, RZ, RZ, RZ ;  /* 0x000000ffff8b7224 */ /* 0x000fe400078e00ff */
[----:B------:R-:W-:Y:S01]  /*1880*/  IMAD.MOV.U32 R141, RZ, RZ, RZ ;  /* 0x000000ffff8d7224 */ /* 0x000fe200078e00ff */
[----:B------:R-:W-:Y:S01]  /*1890*/  QGMMA.64x128x32.F32.E5M2.E5M2 R24, gdesc[UR12], R24 ;  /* 0x01e000000c1879f3 */ /* 0x000fe20008703818 */
[----:B------:R-:W-:Y:S02]  /*18a0*/  UIADD3 UR12, UR6, 0x4, URZ ;  /* 0x00000004060c7890 */ /* 0x000fe4000fffe03f */
[----:B------:R-:W-:Y:S01]  /*18b0*/  UIADD3 UR14, UR7, 0x4, URZ ;  /* 0x00000004070e7890 */ /* 0x000fe2000fffe03f */
[----:B------:R-:W-:Y:S01]  /*18c0*/  UMOV UR13, 0x40000040 ;  /* 0x40000040000d7882 */ /* 0x000fe20000000000 */
[----:B------:R-:W-:-:S07]  /*18d0*/  UMOV UR15, 0x40000040 ;  /* 0x40000040000f7882 */ /* 0x000fce0000000000 */
[----:B------:R-:W-:Y:S01]  /*18e0*/  QGMMA.64x128x32.F32.E5M2.E5M2 R24, gdesc[UR12], R24 ;  /* 0x01e000000c1879f3 */ /* 0x000fe20008703818 */
[----:B------:R-:W-:Y:S02]  /*18f0*/  UIADD3 UR14, UR7, 0x6, URZ ;  /* 0x00000006070e7890 */ /* 0x000fe4000fffe03f */
[----:B------:R-:W-:Y:S01]  /*1900*/  UIADD3 UR12, UR6, 0x6, URZ ;  /* 0x00000006060c7890 */ /* 0x000fe2000fffe03f */
[----:B------:R-:W-:Y:S01]  /*1910*/  ULDC UR7, c[0x0][0x50c] ;  /* 0x0001430000077ab9 */ /* 0x000fe20000000800 */
[----:B------:R-:W-:Y:S01]  /*1920*/  UMOV UR13, 0x40000040 ;  /* 0x40000040000d7882 */ /* 0x000fe20000000000 */
[----:B------:R-:W-:Y:S01]  /*1930*/  UISETP.NE.AND UP0, UPT, UR7, 0x4, UPT ;  /* 0x000000040700788c */ /* 0x000fe2000bf05270 */
[----:B------:R-:W-:Y:S01]  /*1940*/  UMOV UR15, 0x40000040 ;  /* 0x40000040000f7882 */ /* 0x000fe20000000000 */
[----:B------:R-:W-:Y:S02]  /*1950*/  UMOV UR6, 0x4 ;  /* 0x0000000400067882 */ /* 0x000fe40000000000 */
[----:B------:R-:W-:-:S06]  /*1960*/  USEL UR7, URZ, 0x1, UP0 ;  /* 0x000000013f077887 */ /* 0x000fcc0008000000 */
[----:B------:R-:W-:Y:S01]  /*1970*/  ISETP.NE.AND P0, PT, RZ, UR7, PT ;  /* 0x00000007ff007c0c */ /* 0x000fe2000bf05270 */
[----:B------:R-:W-:-:S12]  /*1980*/  QGMMA.64x128x32.F32.E5M2.E5M2 R24, gdesc[UR12], R24, gsb0 ;  /* 0x01e000000c1879f3 */ /* 0x000fd80008003818 */
[----:B------:R-:W-:Y:S05]  /*1990*/  @!P0 BRA `(.L_x_18) ;  /* 0x0000000400088947 */ /* 0x000fea0003800000 */
[----:B------:R-:W-:Y:S02]  /*19a0*/  WARPGROUP.DEPBAR.LE gsb0, 0x0 ;  /* 0x00008000000079c5 */ /* 0x000fe40000010000 */
[----:B------:R-:W-:-:S01]  /*19b0*/  FADD R141, RZ, R24 ;  /* 0x00000018ff8d7221 */ /* 0x000fc20000000000 */
[----:B------:R-:W-:Y:S01]  /*19c0*/  FADD R136, RZ, R25 ;  /* 0x00000019ff887221 */ /* 0x000fe20000000000 */
        /* <DEDUP_REMOVED lines=62> */
[----:B------:R-:W-:-:S06]  /*1db0*/  UMOV UR6, URZ ;  /* 0x0000003f00067c82 */ /* 0x000fcc0008000000 */
.L_x_18:
[----:B------:R-:W-:-:S04]  /*1dc0*/  UIADD3 UR18, UR5, 0x1, URZ ;  /* 0x0000000105127890 */ /* 0x000fc8000fffe03f */
[----:B------:R-:W-:-:S04]  /*1dd0*/  UISETP.NE.AND UP0, UPT, UR18, 0x5, UPT ;  /* 0x000000051200788c */ /* 0x000fc8000bf05270 */
[----:B------:R-:W-:Y:S02]  /*1de0*/  USEL UR8, URZ, 0x1, UP0 ;  /* 0x000000013f087887 */ /* 0x000fe40008000000 */
[----:B------:R-:W-:Y:S02]  /*1df0*/  USEL UR18, UR18, URZ, UP0 ;  /* 0x0000003f12127287 */ /* 0x000fe40008000000 */
[----:B------:R-:W-:-:S06]  /*1e00*/  ULOP3.LUT UR8, UR4, UR8, URZ, 0x3c, !UPT ;  /* 0x0000000804087292 */ /* 0x000fcc000f8e3c3f */
[----:B------:R-:W-:Y:S01]  /*1e10*/  IMAD.U32 R142, RZ, RZ, UR8 ;  /* 0x00000008ff8e7e24 */ /* 0x000fe2000f8e00ff */
[----:B------:R-:W-:-:S06]  /*1e20*/  UMOV UR8, 0x1 ;  /* 0x0000000100087882 */ /* 0x000fcc0000000000 */
.L_x_13:
[----:B------:R-:W-:-:S04]  /*1e30*/  UISETP.LT.AND UP0, UPT, UR9, 0x1, UPT ;  /* 0x000000010900788c */ /* 0x000fc8000bf01270 */
[----:B------:R-:W-:-:S04]  /*1e40*/  USEL UR12, UR9, 0x1, UP0 ;  /* 0x00000001090c7887 */ /* 0x000fc80008000000 */
[----:B------:R-:W-:-:S04]  /*1e50*/  UIADD3 UR12, UR9, -UR12, URZ ;  /* 0x8000000c090c7290 */ /* 0x000fc8000fffe03f */
[----:B------:R-:W-:-:S06]  /*1e60*/  UISETP.GE.AND UP0, UPT, UR12, 0x1, UPT ;  /* 0x000000010c00788c */ /* 0x000fcc000bf06270 */
[----:B------:R-:W-:-:S13]  /*1e70*/  PLOP3.LUT P0, PT, PT, PT, UP0, 0x80, 0x0 ;  /* 0x000000000000781c */ /* 0x000fda0003f0f008 */
[----:B------:R-:W-:Y:S05]  /*1e80*/  @!P0 BRA `(.L_x_19) ;  /* 0x0000000800348947 */ /* 0x000fea0003800000 */
[----:B01----:R-:W-:Y:S01]  /*1e90*/  IMAD.U32 R10, RZ, RZ, UR12 ;  /* 0x0000000cff0a7e24 */ /* 0x003fe2000f8e00ff */
[----:B------:R-:W-:Y:S01]  /*1ea0*/  UMOV UR19, UR5 ;  /* 0x0000000500137c82 */ /* 0x000fe20008000000 */
[----:B------:R-:W-:-:S05]  /*1eb0*/  ULDC UR20, c[0x0][0x50c] ;  /* 0x0001430000147ab9 */ /* 0x000fca0000000800 */
.L_x_27:
[----:B------:R-:W-:-:S13]  /*1ec0*/  ISETP.NE.AND P1, PT, R138, 0x3, PT ;  /* 0x000000038a00780c */ /* 0x000fda0003f25270 */
[----:B01----:R-:W-:Y:S05]  /*1ed0*/  @!P1 BRA `(.L_x_20) ;  /* 0x0000000000049947 */ /* 0x003fea0003800000 */
[----:B------:R-:W-:Y:S01]  /*1ee0*/  BPT.TRAP 0x1 ;  /* 0x000000040000795c */ /* 0x000fe20000300000 */
.L_x_20:
[----:B------:R-:W0:Y:S01]  /*1ef0*/  S2UR UR12, SR_CgaCtaId ;  /* 0x00000000000c79c3 */ /* 0x000e220000008800 */
[----:B------:R-:W-:Y:S01]  /*1f00*/  UMOV UR10, 0x400 ;  /* 0x00000400000a7882 */ /* 0x000fe20000000000 */
[----:B------:R-:W-:Y:S01]  /*1f10*/  SHF.L.U32 R11, R142, 0x1f, RZ ;  /* 0x0000001f8e0b7819 */ /* 0x000fe200000006ff */
[----:B0-----:R-:W-:-:S04]  /*1f20*/  ULEA UR10, UR12, UR10, 0x18 ;  /* 0x0000000a0c0a7291 */ /* 0x001fc8000f8ec03f */
[----:B------:R-:W-:-:S09]  /*1f30*/  ULEA UR12, UR18, UR10, 0x3 ;  /* 0x0000000a120c7291 */ /* 0x000fd2000f8e183f */
[----:B------:R0:W1:Y:S01]  /*1f40*/  SYNCS.PHASECHK.TRANS64.TRYWAIT P0, [UR12], R11 ;  /* 0x0000000bff0075a7 */ /* 0x000062000800014c */
[----:B------:R-:W-:Y:S05]  /*1f50*/  @!P1 BRA `(.L_x_21) ;  /* 0x0000000000049947 */ /* 0x000fea0003800000 */
[----:B------:R-:W-:Y:S01]  /*1f60*/  BPT.TRAP 0x1 ;  /* 0x000000040000795c */ /* 0x000fe20000300000 */
.L_x_21:
[----:B-1----:R-:W-:Y:S05]  /*1f70*/  @P0 BRA `(.L_x_22) ;  /* 0x0000000000080947 */ /* 0x002fea0003800000 */
[----:B------:R-:W1:Y:S02]  /*1f80*/  SYNCS.PHASECHK.TRANS64.TRYWAIT P0, [UR12], R11 ;  /* 0x0000000bff0075a7 */ /* 0x000e64000800014c */
[----:B-1----:R-:W-:Y:S05]  /*1f90*/  @!P0 BRA `(.L_x_23) ;  /* 0x00000074000c8947 */ /* 0x002fea0003800000 */
.L_x_22:
[----:B------:R-:W-:Y:S01]  /*1fa0*/  UIADD3 UR12, UR10, 0x14100, URZ ;  /* 0x000141000a0c7890 */ /* 0x000fe2000fffe03f */
[----:B------:R-:W-:Y:S01]  /*1fb0*/  WARPGROUP.ARRIVE ;  /* 0x00000000000079c5 */ /* 0x000fe20000000000 */
[----:B------:R-:W-:Y:S02]  /*1fc0*/  UISETP.NE.AND UP0, UPT, UR7, URZ, UPT ;  /* 0x0000003f0700728c */ /* 0x000fe4000bf05270 */
[----:B------:R-:W-:Y:S02]  /*1fd0*/  USHF.R.U32.HI UR12, URZ, 0x4, UR12 ;  /* 0x000000043f0c7899 */ /* 0x000fe4000801160c */
[----:B------:R-:W-:Y:S02]  /*1fe0*/  USEL UR8, UR8, URZ, !UP0 ;  /* 0x0000003f08087287 */ /* 0x000fe4000c000000 */
[----:B------:R-:W-:Y:S02]  /*1ff0*/  ULOP3.LUT UR12, UR12, 0x3fff, URZ, 0xc0, !UPT ;  /* 0x00003fff0c0c7892 */ /* 0x000fe4000f8ec03f */
[----:B------:R-:W-:-:S02]  /*2000*/  UISETP.NE.U32.AND UP0, UPT, UR8, URZ, UPT ;  /* 0x0000003f0800728c */ /* 0x000fc4000bf05070 */
[----:B------:R-:W-:Y:S02]  /*2010*/  ULOP3.LUT UR7, UR11, 0x10000, URZ, 0xfc, !UPT ;  /* 0x000100000b077892 */ /* 0x000fe4000f8efc3f */
[----:B------:R-:W-:Y:S02]  /*2020*/  ULOP3.LUT UR8, UR12, 0x10000, URZ, 0xfc, !UPT ;  /* 0x000100000c087892 */ /* 0x000fe4000f8efc3f */
[----:B------:R-:W-:Y:S02]  /*2030*/  ULEA UR7, UR18, UR7, 0xa ;  /* 0x0000000712077291 */ /* 0x000fe4000f8e503f */
[----:B------:R-:W-:Y:S01]  /*2040*/  ULEA UR8, UR18, UR8, 0xa ;  /* 0x0000000812087291 */ /* 0x000fe2000f8e503f */
[----:B------:R-:W-:Y:S01]  /*2050*/  UMOV UR13, 0x40000040 ;  /* 0x40000040000d7882 */ /* 0x000fe20000000000 */
[----:B------:R-:W-:Y:S01]  /*2060*/  UMOV UR15, 0x40000040 ;  /* 0x40000040000f7882 */ /* 0x000fe20000000000 */
[----:B------:R-:W-:Y:S02]  /*2070*/  UIADD3 UR6, UR6, 0x4, URZ ;  /* 0x0000000406067890 */ /* 0x000fe4000fffe03f */
[----:B------:R-:W-:-:S02]  /*2080*/  UMOV UR12, UR7 ;  /* 0x00000007000c7c82 */ /* 0x000fc40008000000 */
[----:B------:R-:W-:Y:S02]  /*2090*/  UMOV UR14, UR8 ;  /* 0x00000008000e7c82 */ /* 0x000fe40008000000 */
[----:B------:R-:W-:Y:S01]  /*20a0*/  QGMMA.64x128x32.F32.E5M2.E5M2 R24, gdesc[UR12], R24, UP0 ;  /* 0x01e000000c1879f3 */ /* 0x000fe2000bf03818 */
[----:B------:R-:W-:Y:S02]  /*20b0*/  UIADD3 UR12, UR7, 0x2, URZ ;  /* 0x00000002070c7890 */ /* 0x000fe4000fffe03f */
[----:B------:R-:W-:Y:S01]  /*20c0*/  UIADD3 UR14, UR8, 0x2, URZ ;  /* 0x00000002080e7890 */ /* 0x000fe2000fffe03f */
[----:B------:R-:W-:Y:S01]  /*20d0*/  UMOV UR13, 0x40000040 ;  /* 0x40000040000d7882 */ /* 0x000fe20000000000 */
[----:B------:R-:W-:Y:S01]  /*20e0*/  UMOV UR15, 0x40000040 ;  /* 0x40000040000f7882 */ /* 0x000fe20000000000 */
[----:B------:R-:W-:-:S06]  /*20f0*/  UISETP.NE.AND UP0, UPT, UR6, UR20, UPT ;  /* 0x000000140600728c */ /* 0x000fcc000bf05270 */
        /* <DEDUP_REMOVED lines=8> */
[----:B------:R-:W-:Y:S01]  /*2180*/  UMOV UR13, 0x40000040 ;  /* 0x40000040000d7882 */ /* 0x000fe20000000000 */
[----:B------:R-:W-:Y:S01]  /*2190*/  UMOV UR15, 0x40000040 ;  /* 0x40000040000f7882 */ /* 0x000fe20000000000 */
[----:B------:R-:W-:-:S06]  /*21a0*/  USEL UR7, URZ, 0x1, UP0 ;  /* 0x000000013f077887 */ /* 0x000fcc0008000000 */
[----:B------:R-:W-:Y:S01]  /*21b0*/  ISETP.NE.AND P0, PT, RZ, UR7, PT ;  /* 0x00000007ff007c0c */ /* 0x000fe2000bf05270 */
[----:B------:R-:W-:Y:S03]  /*21c0*/  QGMMA.64x128x32.F32.E5M2.E5M2 R24, gdesc[UR12], R24, gsb0 ;  /* 0x01e000000c1879f3 */ /* 0x000fe60008003818 */
[----:B------:R-:W-:-:S09]  /*21d0*/  WARPGROUP.DEPBAR.LE gsb0, 0x1 ;  /* 0x00008000000079c5 */ /* 0x000fd20000010100 */
[----:B------:R-:W-:Y:S05]  /*21e0*/  @!P0 BRA `(.L_x_24) ;  /* 0x0000000400088947 */ /* 0x000fea0003800000 */
[----:B------:R-:W-:Y:S02]  /*21f0*/  WARPGROUP.DEPBAR.LE gsb0, 0x0 ;  /* 0x00008000000079c5 */ /* 0x000fe40000010000 */
[----:B------:R-:W-:-:S01]  /*2200*/  FADD R141, R24, R141 ;  /* 0x0000008d188d7221 */ /* 0x000fc20000000000 */
[----:B------:R-:W-:Y:S01]  /*2210*/  FADD R136, R25, R136 ;  /* 0x0000008819887221 */ /* 0x000fe20000000000 */
        /* <DEDUP_REMOVED lines=62> */
[----:B------:R-:W-:-:S06]  /*2600*/  UMOV UR6, URZ ;  /* 0x0000003f00067c82 */ /* 0x000fcc0008000000 */
.L_x_24:
[----:B------:R-:W-:Y:S05]  /*2610*/  @!P1 BRA `(.L_x_25) ;  /* 0x0000000000049947 */ /* 0x000fea0003800000 */
[----:B------:R-:W-:Y:S01]  /*2620*/  BPT.TRAP 0x1 ;  /* 0x000000040000795c */ /* 0x000fe20000300000 */
.L_x_25:
[----:B------:R-:W-:Y:S01]  /*2630*/  ULEA UR8, UR19, UR10, 0x3 ;  /* 0x0000000a13087291 */ /* 0x000fe2000f8e183f */
[----:B------:R-:W-:-:S03]  /*2640*/  ISETP.GT.U32.AND P0, PT, R4, 0x1, PT ;  /* 0x000000010400780c */ /* 0x000fc60003f04070 */
[----:B------:R-:W-:-:S04]  /*2650*/  UIADD3 UR8, UR8, 0x28, URZ ;  /* 0x0000002808087890 */ /* 0x000fc8000fffe03f */
[----:B------:R-:W-:-:S09]  /*2660*/  UPRMT UR8, URZ, 0x654, UR8 ;  /* 0x000006543f087896 */ /* 0x000fd20008000008 */
[----:B------:R-:W-:Y:S01]  /*2670*/  SYNCS.ARRIVE.TRANS64.RED.A1T0 RZ, [UR8], RZ ;  /* 0x000000ffffff79a7 */ /* 0x000fe20008100408 */
[----:B------:R-:W-:Y:S05]  /*2680*/  @P0 BRA `(.L_x_26) ;  /* 0x0000000000040947 */ /* 0x000fea0003800000 */
[----:B------:R-:W-:Y:S01]  /*2690*/  BPT.TRAP 0x1 ;  /* 0x000000040000795c */ /* 0x000fe20000300000 */
.L_x_26:
[----:B------:R-:W-:Y:S01]  /*26a0*/  UIADD3 UR18, UR18, 0x1, URZ ;  /* 0x0000000112127890 */ /* 0x000fe2000fffe03f */
[C---:B------:R-:W-:Y:S01]  /*26b0*/  ISETP.GT.AND P0, PT, R10.reuse, 0x1, PT ;  /* 0x000000010a00780c */ /* 0x040fe20003f04270 */
[----:B------:R-:W-:Y:S01]  /*26c0*/  UIADD3 UR19, UR19, 0x1, URZ ;  /* 0x0000000113137890 */ /* 0x000fe2000fffe03f */
[----:B------:R-:W-:Y:S01]  /*26d0*/  VIADD R10, R10, 0xffffffff ;  /* 0xffffffff0a0a7836 */ /* 0x000fe20000000000 */
[----:B------:R-:W-:Y:S02]  /*26e0*/  UISETP.NE.AND UP0, UPT, UR18, 0x5, UPT ;  /* 0x000000051200788c */ /* 0x000fe4000bf05270 */
[----:B------:R-:W-:Y:S02]  /*26f0*/  UISETP.NE.AND UP1, UPT, UR19, 0x5, UPT ;  /* 0x000000051300788c */ /* 0x000fe4000bf25270 */
[----:B------:R-:W-:Y:S02]  /*2700*/  USEL UR8, URZ, 0x1, UP0 ;  /* 0x000000013f087887 */ /* 0x000fe40008000000 */
[----:B------:R-:W-:-:S02]  /*2710*/  USEL UR18, UR18, URZ, UP0 ;  /* 0x0000003f12127287 */ /* 0x000fc40008000000 */
[----:B------:R-:W-:Y:S02]  /*2720*/  USEL UR19, UR19, URZ, UP1 ;  /* 0x0000003f13137287 */ /* 0x000fe40008800000 */
[----:B------:R-:W-:Y:S01]  /*2730*/  LOP3.LUT R142, R142, UR8, RZ, 0x3c, !PT ;  /* 0x000000088e8e7c12 */ /* 0x000fe2000f8e3cff */
[----:B------:R-:W-:Y:S01]  /*2740*/  UMOV UR8, 0x1 ;  /* 0x0000000100087882 */ /* 0x000fe20000000000 */
[----:B------:R-:W-:Y:S08]  /*2750*/  @P0 BRA `(.L_x_27) ;  /* 0xfffffff400d80947 */ /* 0x000ff0000383ffff */
.L_x_19:
[----:B------:R-:W-:Y:S01]  /*2760*/  UISETP.NE.AND UP0, UPT, UR6, URZ, UPT ;  /* 0x0000003f0600728c */ /* 0x000fe2000bf05270 */
[----:B01----:R-:W0:Y:S03]  /*2770*/  LDC R10, c[0x0][0x28c] ;  /* 0x0000a300ff0a7b82 */ /* 0x003e260000000800 */
[----:B------:R-:W-:-:S06]  /*2780*/  USEL UR6, URZ, 0x1, !UP0 ;  /* 0x000000013f067887 */ /* 0x000fcc000c000000 */
[----:B------:R-:W-:Y:S02]  /*2790*/  ISETP.NE.AND P0, PT, RZ, UR6, PT ;  /* 0x00000006ff007c0c */ /* 0x000fe4000bf05270 */
[----:B0-----:R-:W-:-:S11]  /*27a0*/  ISETP.GE.AND P1, PT, R10, 0x1, PT ;  /* 0x000000010a00780c */ /* 0x001fd60003f26270 */
[----:B------:R-:W-:Y:S05]  /*27b0*/  @!P0 BRA `(.L_x_28) ;  /* 0x0000000400048947 */ /* 0x000fea0003800000 */
[----:B------:R-:W-:Y:S02]  /*27c0*/  WARPGROUP.DEPBAR.LE gsb0, 0x0 ;  /* 0x00008000000079c5 */ /* 0x000fe40000010000 */
[----:B------:R-:W-:Y:S01]  /*27d0*/  FADD R141, R24, R141 ;  /* 0x0000008d188d7221 */ /* 0x000fe20000000000 */
        /* <DEDUP_REMOVED lines=62> */
[----:B------:R-:W-:-:S07]  /*2bc0*/  FADD R14, R14, R87 ;  /* 0x000000570e0e7221 */ /* 0x000fce0000000000 */
.L_x_28:
[----:B------:R-:W-:Y:S02]  /*2bd0*/  WARPGROUP.DEPBAR.LE gsb0, 0x0 ;  /* 0x00008000000079c5 */ /* 0x000fe40000010000 */
[----:B------:R-:W-:Y:S05]  /*2be0*/  @!P1 BRA `(.L_x_29) ;  /* 0x0000000000409947 */ /* 0x000fea0003800000 */
[----:B------:R-:W-:-:S13]  /*2bf0*/  ISETP.NE.AND P0, PT, R138, 0x3, PT ;  /* 0x000000038a00780c */ /* 0x000fda0003f05270 */
[----:B------:R-:W-:Y:S05]  /*2c00*/  @!P0 BRA `(.L_x_30) ;  /* 0x0000000000048947 */ /* 0x000fea0003800000 */
[----:B------:R-:W-:Y:S01]  /*2c10*/  BPT.TRAP 0x1 ;  /* 0x000000040000795c */ /* 0x000fe20000300000 */
.L_x_30:
[----:B------:R-:W-:Y:S01]  /*2c20*/  UISETP.LT.AND UP0, UPT, UR9, 0x1, UPT ;  /* 0x000000010900788c */ /* 0x000fe2000bf01270 */
[----:B------:R-:W-:-:S03]  /*2c30*/  ISETP.GT.U32.AND P0, PT, R4, 0x1, PT ;  /* 0x000000010400780c */ /* 0x000fc60003f04070 */
[----:B------:R-:W-:-:S04]  /*2c40*/  USEL UR8, UR9, 0x1, UP0 ;  /* 0x0000000109087887 */ /* 0x000fc80008000000 */
[----:B------:R-:W-:-:S04]  /*2c50*/  UIADD3 UR8, UR5, UR9, -UR8 ;  /* 0x0000000905087290 */ /* 0x000fc8000fffe808 */
[----:B------:R-:W-:-:S04]  /*2c60*/  UIMAD.WIDE.U32 UR6, UR8, -0x33333333, URZ ;  /* 0xcccccccd080678a5 */ /* 0x000fc8000f8e003f */
[----:B------:R-:W-:-:S04]  /*2c70*/  USHF.R.U32.HI UR6, URZ, 0x2, UR7 ;  /* 0x000000023f067899 */ /* 0x000fc80008011607 */
[----:B------:R-:W-:-:S04]  /*2c80*/  UIMAD UR8, UR6, -0x5, UR8 ;  /* 0xfffffffb060878a4 */ /* 0x000fc8000f8e0208 */
[----:B------:R-:W-:-:S04]  /*2c90*/  ULEA UR8, UR8, UR10, 0x3 ;  /* 0x0000000a08087291 */ /* 0x000fc8000f8e183f */
[----:B------:R-:W-:-:S04]  /*2ca0*/  UIADD3 UR8, UR8, 0x28, URZ ;  /* 0x0000002808087890 */ /* 0x000fc8000fffe03f */
[----:B------:R-:W-:-:S09]  /*2cb0*/  UPRMT UR8, URZ, 0x654, UR8 ;  /* 0x000006543f087896 */ /* 0x000fd20008000008 */
[----:B------:R-:W-:Y:S01]  /*2cc0*/  SYNCS.ARRIVE.TRANS64.RED.A1T0 RZ, [UR8], RZ ;  /* 0x000000ffffff79a7 */ /* 0x000fe20008100408 */
[----:B------:R-:W-:Y:S05]  /*2cd0*/  @P0 BRA `(.L_x_29) ;  /* 0x0000000000040947 */ /* 0x000fea0003800000 */
[----:B------:R-:W-:Y:S01]  /*2ce0*/  BPT.TRAP 0x1 ;  /* 0x000000040000795c */ /* 0x000fe20000300000 */
.L_x_29:
[----:B------:R-:W0:Y:S01]  /*2cf0*/  LDC R26, c[0x0][0x288] ;  /* 0x0000a200ff1a7b82 */ /* 0x000e220000000800 */
[--C-:B------:R-:W-:Y:S01]  /*2d00*/  SHF.R.U32.HI R10, RZ, 0x2, R0.reuse ;  /* 0x00000002ff0a7819 */ /* 0x100fe20000011600 */
[----:B------:R-:W-:Y:S01]  /*2d10*/  IMAD.SHL.U32 R29, R7, 0x80, RZ ;  /* 0x00000080071d7824 */ /* 0x000fe200078e00ff */
[----:B------:R-:W-:Y:S01]  /*2d20*/  SHF.R.U32.HI R25, RZ, 0x7, R0 ;  /* 0x00000007ff197819 */ /* 0x000fe20000011600 */
[----:B------:R-:W-:Y:S01]  /*2d30*/  UIADD3 UR5, UR9, UR5, URZ ;  /* 0x0000000509057290 */ /* 0x000fe2000fffe03f */
[----:B------:R-:W-:Y:S01]  /*2d40*/  LOP3.LUT R11, R10, 0x7, RZ, 0xc0, !PT ;  /* 0x000000070a0b7812 */ /* 0x000fe200078ec0ff */
[----:B------:R-:W-:Y:S01]  /*2d50*/  IMAD.SHL.U32 R31, R6, 0x80, RZ ;  /* 0x00000080061f7824 */ /* 0x000fe200078e00ff */
[----:B------:R-:W-:Y:S01]  /*2d60*/  LOP3.LUT R10, R25, 0x1, RZ, 0xc0, !PT ;  /* 0x00000001190a7812 */ /* 0x000fe200078ec0ff */
[----:B------:R-:W-:Y:S01]  /*2d70*/  UISETP.GT.U32.AND UP0, UPT, UR5, 0x4, UPT ;  /* 0x000000040500788c */ /* 0x000fe2000bf04070 */
[----:B------:R-:W-:Y:S01]  /*2d80*/  LOP3.LUT R24, R0, 0x60, RZ, 0xc0, !PT ;  /* 0x0000006000187812 */ /* 0x000fe200078ec0ff */
[----:B------:R-:W-:Y:S01]  /*2d90*/  ULDC UR12, c[0x0][0x284] ;  /* 0x0000a100000c7ab9 */ /* 0x000fe20000000800 */
[----:B------:R-:W-:Y:S01]  /*2da0*/  UISETP.GE.U32.AND UP1, UPT, UR9, 0x5, UPT ;  /* 0x000000050900788c */ /* 0x000fe2000bf26070 */
[----:B------:R-:W-:Y:S01]  /*2db0*/  IMAD.SHL.U32 R30, R10, 0x40, RZ ;  /* 0x000000400a1e7824 */ /* 0x000fe200078e00ff */
[----:B------:R-:W-:Y:S01]  /*2dc0*/  SHF.R.U32.HI R28, RZ, 0x1, R24 ;  /* 0x00000001ff1c7819 */ /* 0x000fe20000011618 */
[----:B------:R-:W-:Y:S01]  /*2dd0*/  UISETP.LT.U32.AND UP0, UPT, UR9, 0x5, UP0 ;  /* 0x000000050900788c */ /* 0x000fe20008701070 */
[----:B------:R-:W-:Y:S01]  /*2de0*/  LOP3.LUT R24, R0, 0x3, RZ, 0xc0, !PT ;  /* 0x0000000300187812 */ /* 0x000fe200078ec0ff */
[----:B------:R-:W-:Y:S01]  /*2df0*/  UIMAD.WIDE.U32 UR6, UR5, -0x33333333, URZ ;  /* 0xcccccccd050678a5 */ /* 0x000fe2000f8e003f */
[--C-:B------:R-:W-:Y:S01]  /*2e00*/  IADD3 R25, RZ, -R28, -R11.reuse ;  /* 0x8000001cff197210 */ /* 0x100fe20007ffe80b */
[----:B------:R-:W-:Y:S01]  /*2e10*/  USEL UR8, URZ, 0x1, !UP0 ;  /* 0x000000013f087887 */ /* 0x000fe2000c000000 */
[----:B------:R-:W-:Y:S01]  /*2e20*/  LOP3.LUT R11, R30, 0x40, R11, 0xe2, !PT ;  /* 0x000000401e0b7812 */ /* 0x000fe200078ee20b */
[----:B------:R-:W-:Y:S01]  /*2e30*/  ULDC.64 UR10, c[0x0][0x5d0] ;  /* 0x00017400000a7ab9 */ /* 0x000fe20000000a00 */
[----:B------:R-:W-:Y:S01]  /*2e40*/  SHF.R.S32.HI R34, RZ, 0x1f, R5 ;  /* 0x0000001fff227819 */ /* 0x000fe20000011405 */
[----:B------:R-:W-:Y:S01]  /*2e50*/  IMAD R10, R10, -0x40, R25 ;  /* 0xffffffc00a0a7824 */ /* 0x000fe200078e0219 */
[----:B------:R-:W-:Y:S01]  /*2e60*/  USHF.R.U32.HI UR6, URZ, 0x2, UR7 ;  /* 0x000000023f067899 */ /* 0x000fe20008011607 */
[----:B0-----:R-:W-:Y:S01]  /*2e70*/  IMAD R30, R24, -0x2, R26 ;  /* 0xfffffffe181e7824 */ /* 0x001fe200078e021a */
[----:B------:R-:W-:Y:S01]  /*2e80*/  ISETP.GE.AND P0, PT, R29, R26, PT ;  /* 0x0000001a1d00720c */ /* 0x000fe20003f06270 */
[----:B------:R-:W-:Y:S01]  /*2e90*/  IMAD.SHL.U32 R24, R0, 0x2, RZ ;  /* 0x0000000200187824 */ /* 0x000fe200078e00ff */
[----:B------:R-:W-:Y:S01]  /*2ea0*/  ULOP3.LUT UR4, UR4, UR8, URZ, 0x3c, !UPT ;  /* 0x0000000804047292 */ /* 0x000fe2000f8e3c3f */
[----:B------:R-:W-:Y:S01]  /*2eb0*/  IMAD R32, R34, UR10, RZ ;  /* 0x0000000a22207c24 */ /* 0x000fe2000f8e02ff */
[----:B------:R-:W-:Y:S01]  /*2ec0*/  ISETP.GE.OR P0, PT, R31, UR12, P0 ;  /* 0x0000000c1f007c0c */ /* 0x000fe20008706670 */
[----:B------:R-:W-:Y:S01]  /*2ed0*/  IMAD.WIDE R26, R6, 0x80, RZ ;  /* 0x00000080061a7825 */ /* 0x000fe200078e02ff */
[----:B------:R-:W-:Y:S01]  /*2ee0*/  LOP3.LUT R24, R29, 0x6, R24, 0xf8, !PT ;  /* 0x000000061d187812 */ /* 0x000fe200078ef818 */
[----:B------:R-:W-:Y:S01]  /*2ef0*/  UIMAD UR5, UR6, -0x5, UR5 ;  /* 0xfffffffb060578a4 */ /* 0x000fe2000f8e0205 */
[----:B------:R-:W-:Y:S01]  /*2f00*/  IADD3 R36, -R31, UR12, R10 ;  /* 0x0000000c1f247c10 */ /* 0x000fe2000fffe10a */
[----:B------:R-:W-:Y:S01]  /*2f10*/  IMAD R33, R5, UR11, R32 ;  /* 0x0000000b05217c24 */ /* 0x000fe2000f8e0220 */
[----:B------:R-:W-:Y:S01]  /*2f20*/  SHF.R.S32.HI R25, RZ, 0x1f, R24 ;  /* 0x0000001fff197819 */ /* 0x000fe20000011418 */
[----:B------:R-:W-:Y:S01]  /*2f30*/  @UP1 ULOP3.LUT UR4, UR4, 0x1, UR6, 0x78, !UPT ;  /* 0x0000000104041892 */ /* 0x000fe2000f8e7806 */
[----:B------:R-:W-:Y:S01]  /*2f40*/  LOP3.LUT R35, R26, R11, R28, 0xfe, !PT ;  /* 0x0000000b1a237212 */ /* 0x000fe200078efe1c */
[----:B------:R-:W-:-:S02]  /*2f50*/  IMAD.IADD R29, R30, 0x1, -R29 ;  /* 0x000000011e1d7824 */ /* 0x000fc400078e0a1d */
[----:B------:R-:W-:-:S04]  /*2f60*/  IMAD.WIDE.U32 R6, R5, UR10, R24 ;  /* 0x0000000a05067c25 */ /* 0x000fc8000f8e0018 */
[----:B------:R-:W-:Y:S02]  /*2f70*/  IMAD.IADD R7, R7, 0x1, R33 ;  /* 0x0000000107077824 */ /* 0x000fe400078e0221 */
[----:B------:R-:W-:Y:S01]  /*2f80*/  IMAD.MOV.U32 R28, RZ, RZ, -0x1 ;  /* 0xffffffffff1c7424 */ /* 0x000fe200078e00ff */
[----:B------:R-:W-:Y:S06]  /*2f90*/  @P0 BRA `(.L_x_31) ;  /* 0x0000004400a40947 */ /* 0x000fec0003800000 */
[----:B------:R-:W0:Y:S01]  /*2fa0*/  LDC.64 R32, c[0x0][0x5c8] ;  /* 0x00017200ff207b82 */ /* 0x000e220000000a00 */
[----:B------:R-:W-:Y:S01]  /*2fb0*/  ULDC.64 UR6, c[0x0][0x5c0] ;  /* 0x0001700000067ab9 */ /* 0x000fe20000000a00 */
[----:B------:R-:W-:Y:S01]  /*2fc0*/  BSSY B0, `(.L_x_31) ;  /* 0x0000466000007945 */ /* 0x000fe20003800000 */
[-C--:B0-----:R-:W-:Y:S02]  /*2fd0*/  IMAD R10, R27, R32.reuse, RZ ;  /* 0x000000201b0a7224 */ /* 0x081fe400078e02ff */
[----:B------:R-:W-:-:S04]  /*2fe0*/  IMAD.WIDE.U32 R6, R35, R32, R6 ;  /* 0x0000002023067225 */ /* 0x000fc800078e0006 */
[----:B------:R-:W-:Y:S01]  /*2ff0*/  IMAD R31, R35, R33, R10 ;  /* 0x00000021231f7224 */ /* 0x000fe200078e020a */
[----:B------:R-:W-:Y:S02]  /*3000*/  LEA R11, P0, R32, R6, 0x3 ;  /* 0x00000006200b7211 */ /* 0x000fe400078018ff */
[----:B------:R-:W-:Y:S01]  /*3010*/  IADD3 R10, P1, R6, UR6, RZ ;  /* 0x00000006060a7c10 */ /* 0x000fe2000ff3e0ff */
[----:B------:R-:W-:Y:S01]  /*3020*/  IMAD.IADD R31, R7, 0x1, R31 ;  /* 0x00000001071f7824 */ /* 0x000fe200078e021f */
[----:B------:R-:W-:-:S04]  /*3030*/  IADD3 R6, P3, R11, UR6, RZ ;  /* 0x000000060b067c10 */ /* 0x000fc8000ff7e0ff */
[----:B------:R-:W-:Y:S02]  /*3040*/  LEA.HI.X R7, R32, R31, R33, 0x3, P0 ;  /* 0x0000001f20077211 */ /* 0x000fe400000f1c21 */
[----:B---3-5:R-:W-:Y:S02]  /*3050*/  FSETP.NEU.AND P0, PT, R9, RZ, PT ;  /* 0x000000ff0900720b */ /* 0x028fe40003f0d000 */
[----:B------:R-:W-:Y:S02]  /*3060*/  IADD3.X R11, R31, UR7, RZ, P1, !PT ;  /* 0x000000071f0b7c10 */ /* 0x000fe40008ffe4ff */
[----:B------:R-:W-:-:S09]  /*3070*/  IADD3.X R7, R7, UR7, RZ, P3, !PT ;  /* 0x0000000707077c10 */ /* 0x000fd20009ffe4ff */
[----:B------:R-:W-:Y:S05]  /*3080*/  @!P0 BRA `(.L_x_32) ;  /* 0x00000034005c8947 */ /* 0x000fea0003800000 */
[----:B------:R-:W-:Y:S01]  /*3090*/  ULDC.64 UR6, c[0x0][0x5b8] ;  /* 0x00016e0000067ab9 */ /* 0x000fe20000000a00 */
[----:B------:R-:W-:Y:S01]  /*30a0*/  ISETP.GE.AND P0, PT, R36, 0x1, PT ;  /* 0x000000012400780c */ /* 0x000fe20003f06270 */
[----:B------:R-:W-:Y:S01]  /*30b0*/  IMAD R32, R34, UR6, RZ ;  /* 0x0000000622207c24 */ /* 0x000fe2000f8e02ff */
[----:B------:R-:W-:Y:S01]  /*30c0*/  ULDC.64 UR10, c[0x0][0x5a8] ;  /* 0x00016a00000a7ab9 */ /* 0x000fe20000000a00 */
[----:B------:R-:W-:Y:S01]  /*30d0*/  IMAD.WIDE.U32 R30, R5, UR6, R24 ;  /* 0x00000006051e7c25 */ /* 0x000fe2000f8e0018 */
[----:B------:R-:W-:Y:S01]  /*30e0*/  ISETP.LT.OR P4, PT, R29, 0x1, !P0 ;  /* 0x000000011d00780c */ /* 0x000fe20004781670 */
[----:B------:R-:W-:Y:S02]  /*30f0*/  BSSY B1, `(.L_x_33) ;  /* 0x000000c000017945 */ /* 0x000fe40003800000 */
[----:B------:R-:W-:Y:S01]  /*3100*/  IMAD R5, R5, UR7, R32 ;  /* 0x0000000705057c24 */ /* 0x000fe2000f8e0220 */
[----:B------:R-:W-:-:S03]  /*3110*/  ULDC.64 UR6, c[0x0][0x5b0] ;  /* 0x00016c0000067ab9 */ /* 0x000fc60000000a00 */
[----:B------:R-:W-:Y:S02]  /*3120*/  IMAD.IADD R31, R31, 0x1, R5 ;  /* 0x000000011f1f7824 */ /* 0x000fe400078e0205 */
[----:B------:R-:W-:Y:S02]  /*3130*/  IMAD R5, R27, UR6, RZ ;  /* 0x000000061b057c24 */ /* 0x000fe4000f8e02ff */
[----:B------:R-:W-:-:S04]  /*3140*/  IMAD.WIDE.U32 R24, R35, UR6, R30 ;  /* 0x0000000623187c25 */ /* 0x000fc8000f8e001e */
[----:B------:R-:W-:Y:S01]  /*3150*/  IMAD R5, R35, UR7, R5 ;  /* 0x0000000723057c24 */ /* 0x000fe2000f8e0205 */
[----:B------:R-:W-:-:S04]  /*3160*/  IADD3 R24, P1, R24, UR10, RZ ;  /* 0x0000000a18187c10 */ /* 0x000fc8000ff3e0ff */
[--C-:B------:R-:W-:Y:S02]  /*3170*/  IADD3.X R25, R25, UR11, R5.reuse, P1, !PT ;  /* 0x0000000b19197c10 */ /* 0x100fe40008ffe405 */
[----:B------:R-:W-:Y:S01]  /*3180*/  PRMT R5, RZ, 0x7610, R5 ;  /* 0x00007610ff057816 */ /* 0x000fe20000000005 */
[----:B------:R-:W-:Y:S06]  /*3190*/  @P4 BRA `(.L_x_34) ;  /* 0x0000000000044947 */ /* 0x000fec0003800000 */
[----:B------:R0:W5:Y:S02]  /*31a0*/  LDG.E.U8 R5, desc[UR16][R24.64] ;  /* 0x0000001018057981 */ /* 0x000164000c1e1100 */
.L_x_34:
[----:B------:R-:W-:Y:S05]  /*31b0*/  BSYNC B1 ;  /* 0x0000000000017941 */ /* 0x000fea0003800000 */
.L_x_33:
[----:B-----5:R-:W-:Y:S01]  /*31c0*/  LOP3.LUT R5, R5, 0xff, RZ, 0xc0, !PT ;  /* 0x000000ff05057812 */ /* 0x020fe200078ec0ff */
[----:B------:R-:W-:Y:S01]  /*31d0*/  BSSY B1, `(.L_x_35) ;  /* 0x000000b000017945 */ /* 0x000fe20003800000 */
[----:B------:R-:W-:Y:S02]  /*31e0*/  ISETP.LT.OR P3, PT, R29, 0x2, !P0 ;  /* 0x000000021d00780c */ /* 0x000fe40004761670 */
[----:B------:R-:W-:-:S05]  /*31f0*/  F2FP.F16.E5M2.UNPACK_B R5, R5 ;  /* 0x00000005ff05723e */ /* 0x000fca00020004ff */
[----:B------:R-:W-:Y:S01]  /*3200*/  HADD2.F32 R32, -RZ, R5.H0_H0 ;  /* 0x20000005ff207230 */ /* 0x000fe20000004100 */
[----:B------:R-:W-:-:S04]  /*3210*/  PRMT R5, RZ, 0x7610, R5 ;  /* 0x00007610ff057816 */ /* 0x000fc80000000005 */
[----:B------:R-:W-:-:S04]  /*3220*/  FMUL R32, R32, R9 ;  /* 0x0000000920207220 */ /* 0x000fc80000400000 */
[----:B--2---:R-:W-:-:S05]  /*3230*/  FFMA R32, R141, R8, R32 ;  /* 0x000000088d207223 */ /* 0x004fca0000000020 */
[----:B------:R-:W-:-:S05]  /*3240*/  F2FP.SATFINITE.E5M2.F32.PACK_AB_MERGE_C R33, RZ, R32, RZ ;  /* 0x00000020ff21723e */ /* 0x000fca00048060ff */
[----:B------:R1:W-:Y:S01]  /*3250*/  @!P4 STG.E.U8 desc[UR16][R10.64], R33 ;  /* 0x000000210a00c986 */ /* 0x0003e2000c101110 */
[----:B------:R-:W-:Y:S05]  /*3260*/  @P3 BRA `(.L_x_36) ;  /* 0x0000000000043947 */ /* 0x000fea0003800000 */
[----:B------:R2:W5:Y:S02]  /*3270*/  LDG.E.U8 R5, desc[UR16][R24.64+0x1] ;  /* 0x0000011018057981 */ /* 0x000564000c1e1100 */
.L_x_36:
[----:B------:R-:W-:Y:S05]  /*3280*/  BSYNC B1 ;  /* 0x0000000000017941 */ /* 0x000fea0003800000 */
.L_x_35:
[----:B-----5:R-:W-:Y:S01]  /*3290*/  LOP3.LUT R5, R5, 0xff, RZ, 0xc0, !PT ;  /* 0x000000ff05057812 */ /* 0x020fe200078ec0ff */
[----:B------:R-:W-:Y:S01]  /*32a0*/  BSSY B1, `(.L_x_37) ;  /* 0x0000013000017945 */ /* 0x000fe20003800000 */
[----:B-1----:R-:W-:Y:S02]  /*32b0*/  IADD3 R33, P1, R35, 0x8, RZ ;  /* 0x0000000823217810 */ /* 0x002fe40007f3e0ff */
[----:B------:R-:W-:-:S03]  /*32c0*/  F2FP.F16.E5M2.UNPACK_B R5, R5 ;  /* 0x00000005ff05723e */ /* 0x000fc600020004ff */
[----:B------:R-:W-:Y:S01]  /*32d0*/  IMAD.X R27, RZ, RZ, R27, P1 ;  /* 0x000000ffff1b7224 */ /* 0x000fe200008e061b */
[----:B------:R-:W-:Y:S01]  /*32e0*/  ISETP.GE.AND P1, PT, R36, 0x9, PT ;  /* 0x000000092400780c */ /* 0x000fe20003f26270 */
[----:B------:R-:W-:Y:S02]  /*32f0*/  HADD2.F32 R26, -RZ, R5.H0_H0 ;  /* 0x20000005ff1a7230 */ /* 0x000fe40000004100 */
[----:B------:R-:W-:Y:S01]  /*3300*/  IMAD.WIDE.U32 R30, R33, UR6, R30 ;  /* 0x00000006211e7c25 */ /* 0x000fe2000f8e001e */
[----:B------:R-:W-:-:S03]  /*3310*/  ISETP.LT.OR P5, PT, R29, 0x1, !P1 ;  /* 0x000000011d00780c */ /* 0x000fc60004fa1670 */
[----:B------:R-:W-:Y:S01]  /*3320*/  FMUL R5, R26, R9 ;  /* 0x000000091a057220 */ /* 0x000fe20000400000 */
[----:B------:R-:W-:-:S03]  /*3330*/  IMAD R26, R27, UR6, RZ ;  /* 0x000000061b1a7c24 */ /* 0x000fc6000f8e02ff */
[----:B------:R-:W-:Y:S01]  /*3340*/  FFMA R5, R136, R8, R5 ;  /* 0x0000000888057223 */ /* 0x000fe20000000005 */
[----:B------:R-:W-:Y:S01]  /*3350*/  IMAD R33, R33, UR7, R26 ;  /* 0x0000000721217c24 */ /* 0x000fe2000f8e021a */
[----:B------:R-:W-:-:S03]  /*3360*/  IADD3 R26, P4, R30, UR10, RZ ;  /* 0x0000000a1e1a7c10 */ /* 0x000fc6000ff9e0ff */
[----:B------:R-:W-:Y:S02]  /*3370*/  F2FP.SATFINITE.E5M2.F32.PACK_AB_MERGE_C R35, RZ, R5, RZ ;  /* 0x00000005ff23723e */ /* 0x000fe400048060ff */
[----:B------:R-:W-:Y:S02]  /*3380*/  IADD3.X R27, R31, UR11, R33, P4, !PT ;  /* 0x0000000b1f1b7c10 */ /* 0x000fe4000a7fe421 */
[----:B------:R-:W-:Y:S01]  /*3390*/  PRMT R5, RZ, 0x7610, R5 ;  /* 0x00007610ff057816 */ /* 0x000fe20000000005 */
[----:B------:R1:W-:Y:S01]  /*33a0*/  @!P3 STG.E.U8 desc[UR16][R10.64+0x1], R35 ;  /* 0x000001230a00b986 */ /* 0x0003e2000c101110 */
[----:B------:R-:W-:Y:S05]  /*33b0*/  @P5 BRA `(.L_x_38) ;  /* 0x0000000000045947 */ /* 0x000fea0003800000 */
[----:B------:R3:W5:Y:S02]  /*33c0*/  LDG.E.U8 R5, desc[UR16][R26.64] ;  /* 0x000000101a057981 */ /* 0x000764000c1e1100 */
.L_x_38:
[----:B------:R-:W-:Y:S05]  /*33d0*/  BSYNC B1 ;  /* 0x0000000000017941 */ /* 0x000fea0003800000 */
.L_x_37:
[----:B-----5:R-:W-:Y:S01]  /*33e0*/  LOP3.LUT R5, R5, 0xff, RZ, 0xc0, !PT ;  /* 0x000000ff05057812 */ /* 0x020fe200078ec0ff */
[----:B------:R-:W-:Y:S01]  /*33f0*/  BSSY B1, `(.L_x_39) ;  /* 0x000000b000017945 */ /* 0x000fe20003800000 */
[----:B------:R-:W-:Y:S02]  /*3400*/  ISETP.LT.OR P3, PT, R29, 0x2, !P1 ;  /* 0x000000021d00780c */ /* 0x000fe40004f61670 */
[----:B------:R-:W-:-:S05]  /*3410*/  F2FP.F16.E5M2.UNPACK_B R5, R5 ;  /* 0x00000005ff05723e */ /* 0x000fca00020004ff */
[----:B------:R-:W-:Y:S01]  /*3420*/  HADD2.F32 R30, -RZ, R5.H0_H0 ;  /* 0x20000005ff1e7230 */ /* 0x000fe20000004100 */
[----:B------:R-:W-:-:S04]  /*3430*/  PRMT R5, RZ, 0x7610, R5 ;  /* 0x00007610ff057816 */ /* 0x000fc80000000005 */
[----:B------:R-:W-:-:S04]  /*3440*/  FMUL R30, R30, R9 ;  /* 0x000000091e1e7220 */ /* 0x000fc80000400000 */
[----:B------:R-:W-:-:S05]  /*3450*/  FFMA R30, R139, R8, R30 ;  /* 0x000000088b1e7223 */ /* 0x000fca000000001e */
[----:B------:R-:W-:-:S05]  /*3460*/  F2FP.SATFINITE.E5M2.F32.PACK_AB_MERGE_C R31, RZ, R30, RZ ;  /* 0x0000001eff1f723e */ /* 0x000fca00048060ff */
[----:B------:R4:W-:Y:S01]  /*3470*/  @!P5 STG.E.U8 desc[UR16][R6.64], R31 ;  /* 0x0000001f0600d986 */ /* 0x0009e2000c101110 */
[----:B------:R-:W-:Y:S05]  /*3480*/  @P3 BRA `(.L_x_40) ;  /* 0x0000000000043947 */ /* 0x000fea0003800000 */
[----:B------:R0:W5:Y:S02]  /*3490*/  LDG.E.U8 R5, desc[UR16][R26.64+0x1] ;  /* 0x000001101a057981 */ /* 0x000164000c1e1100 */
.L_x_40:
[----:B------:R-:W-:Y:S05]  /*34a0*/  BSYNC B1 ;  /* 0x0000000000017941 */ /* 0x000fea0003800000 */
.L_x_39:
[----:B-----5:R-:W-:Y:S01]  /*34b0*/  LOP3.LUT R5, R5, 0xff, RZ, 0xc0, !PT ;  /* 0x000000ff05057812 */ /* 0x020fe200078ec0ff */
[----:B------:R-:W-:Y:S01]  /*34c0*/  BSSY B1, `(.L_x_41) ;  /* 0x000000b000017945 */ /* 0x000fe20003800000 */
[----:B------:R-:W-:Y:S02]  /*34d0*/  ISETP.LT.OR P4, PT, R29, 0x9, !P0 ;  /* 0x000000091d00780c */ /* 0x000fe40004781670 */
[----:B------:R-:W-:-:S05]  /*34e0*/  F2FP.F16.E5M2.UNPACK_B R5, R5 ;  /* 0x00000005ff05723e */ /* 0x000fca00020004ff */
[----:B------:R-:W-:-:S05]  /*34f0*/  HADD2.F32 R30, -RZ, R5.H0_H0 ;  /* 0x20000005ff1e7230 */ /* 0x000fca0000004100 */
[----:B------:R-:W-:-:S04]  /*3500*/  FMUL R5, R30, R9 ;  /* 0x000000091e057220 */ /* 0x000fc80000400000 */
[----:B------:R-:W-:-:S05]  /*3510*/  FFMA R5, R134, R8, R5 ;  /* 0x0000000886057223 */ /* 0x000fca0000000005 */
[----:B----4-:R-:W-:Y:S02]  /*3520*/  F2FP.SATFINITE.E5M2.F32.PACK_AB_MERGE_C R31, RZ, R5, RZ ;  /* 0x00000005ff1f723e */ /* 0x010fe400048060ff */
[----:B------:R-:W-:-:S03]  /*3530*/  PRMT R5, RZ, 0x7610, R5 ;  /* 0x00007610ff057816 */ /* 0x000fc60000000005 */
[----:B------:R4:W-:Y:S01]  /*3540*/  @!P3 STG.E.U8 desc[UR16][R6.64+0x1], R31 ;  /* 0x0000011f0600b986 */ /* 0x0009e2000c101110 */
[----:B------:R-:W-:Y:S05]  /*3550*/  @P4 BRA `(.L_x_42) ;  /* 0x0000000000044947 */ /* 0x000fea0003800000 */
[----:B------:R0:W5:Y:S02]  /*3560*/  LDG.E.U8 R5, desc[UR16][R24.64+0x8] ;  /* 0x0000081018057981 */ /* 0x000164000c1e1100 */
.L_x_42:
[----:B------:R-:W-:Y:S05]  /*3570*/  BSYNC B1 ;  /* 0x0000000000017941 */ /* 0x000fea0003800000 */
.L_x_41:
        /* <DEDUP_REMOVED lines=8> */
[----:B----4-:R-:W-:-:S05]  /*3600*/  F2FP.SATFINITE.E5M2.F32.PACK_AB_MERGE_C R31, RZ, R30, RZ ;  /* 0x0000001eff1f723e */ /* 0x010fca00048060ff */
[----:B------:R4:W-:Y:S01]  /*3610*/  @!P4 STG.E.U8 desc[UR16][R10.64+0x8], R31 ;  /* 0x0000081f0a00c986 */ /* 0x0009e2000c101110 */
[----:B------:R-:W-:Y:S05]  /*3620*/  @P3 BRA `(.L_x_44) ;  /* 0x0000000000043947 */ /* 0x000fea0003800000 */
[----:B------:R0:W5:Y:S02]  /*3630*/  LDG.E.U8 R5, desc[UR16][R24.64+0x9] ;  /* 0x0000091018057981 */ /* 0x000164000c1e1100 */
.L_x_44:
[----:B------:R-:W-:Y:S05]  /*3640*/  BSYNC B1 ;  /* 0x0000000000017941 */ /* 0x000fea0003800000 */
.L_x_43:
        /* <DEDUP_REMOVED lines=12> */
.L_x_46:
[----:B------:R-:W-:Y:S05]  /*3710*/  BSYNC B1 ;  /* 0x0000000000017941 */ /* 0x000fea0003800000 */
.L_x_45:
        /* <DEDUP_REMOVED lines=12> */
.L_x_48:
[----:B------:R-:W-:Y:S05]  /*37e0*/  BSYNC B1 ;  /* 0x0000000000017941 */ /* 0x000fea0003800000 */
.L_x_47:
        /* <DEDUP_REMOVED lines=12> */
.L_x_50:
[----:B------:R-:W-:Y:S05]  /*38b0*/  BSYNC B1 ;  /* 0x0000000000017941 */ /* 0x000fea0003800000 */
.L_x_49:
        /* <DEDUP_REMOVED lines=12> */
.L_x_52:
[----:B------:R-:W-:Y:S05]  /*3980*/  BSYNC B1 ;  /* 0x0000000000017941 */ /* 0x000fea0003800000 */
.L_x_51:
        /* <DEDUP_REMOVED lines=12> */
.L_x_54:
[----:B------:R-:W-:Y:S05]  /*3a50*/  BSYNC B1 ;  /* 0x0000000000017941 */ /* 0x000fea0003800000 */
.L_x_53:
        /* <DEDUP_REMOVED lines=12> */
.L_x_56:
[----:B------:R-:W-:Y:S05]  /*3b20*/  BSYNC B1 ;  /* 0x0000000000017941 */ /* 0x000fea0003800000 */
.L_x_55:
        /* <DEDUP_REMOVED lines=12> */
.L_x_58:
[----:B------:R-:W-:Y:S05]  /*3bf0*/  BSYNC B1 ;  /* 0x0000000000017941 */ /* 0x000fea0003800000 */
.L_x_57:
        /* <DEDUP_REMOVED lines=12> */
.L_x_60:
[----:B------:R-:W-:Y:S05]  /*3cc0*/  BSYNC B1 ;  /* 0x0000000000017941 */ /* 0x000fea0003800000 */
.L_x_59:
        /* <DEDUP_REMOVED lines=12> */
.L_x_62:
[----:B------:R-:W-:Y:S05]  /*3d90*/  BSYNC B1 ;  /* 0x0000000000017941 */ /* 0x000fea0003800000 */
.L_x_61:
        /* <DEDUP_REMOVED lines=12> */
.L_x_64:
[----:B------:R-:W-:Y:S05]  /*3e60*/  BSYNC B1 ;  /* 0x0000000000017941 */ /* 0x000fea0003800000 */
.L_x_63:
        /* <DEDUP_REMOVED lines=12> */
.L_x_66:
[----:B------:R-:W-:Y:S05]  /*3f30*/  BSYNC B1 ;  /* 0x0000000000017941 */ /* 0x000fea0003800000 */
.L_x_65:
        /* <DEDUP_REMOVED lines=12> */
.L_x_68:
[----:B------:R-:W-:Y:S05]  /*4000*/  BSYNC B1 ;  /* 0x0000000000017941 */ /* 0x000fea0003800000 */
.L_x_67:
        /* <DEDUP_REMOVED lines=12> */
.L_x_70:
[----:B------:R-:W-:Y:S05]  /*40d0*/  BSYNC B1 ;  /* 0x0000000000017941 */ /* 0x000fea0003800000 */
.L_x_69:
        /* <DEDUP_REMOVED lines=12> */
.L_x_72:
[----:B------:R-:W-:Y:S05]  /*41a0*/  BSYNC B1 ;  /* 0x0000000000017941 */ /* 0x000fea0003800000 */
.L_x_71:
        /* <DEDUP_REMOVED lines=12> */
.L_x_74:
[----:B------:R-:W-:Y:S05]  /*4270*/  BSYNC B1 ;  /* 0x0000000000017941 */ /* 0x000fea0003800000 */
.L_x_73:
        /* <DEDUP_REMOVED lines=12> */
.L_x_76:
[----:B------:R-:W-:Y:S05]  /*4340*/  BSYNC B1 ;  /* 0x0000000000017941 */ /* 0x000fea0003800000 */
.L_x_75:
        /* <DEDUP_REMOVED lines=12> */
.L_x_78:
[----:B------:R-:W-:Y:S05]  /*4410*/  BSYNC B1 ;  /* 0x0000000000017941 */ /* 0x000fea0003800000 */
.L_x_77:
        /* <DEDUP_REMOVED lines=12> */
.L_x_80:
[----:B------:R-:W-:Y:S05]  /*44e0*/  BSYNC B1 ;  /* 0x0000000000017941 */ /* 0x000fea0003800000 */
.L_x_79:
        /* <DEDUP_REMOVED lines=12> */
.L_x_82:
[----:B------:R-:W-:Y:S05]  /*45b0*/  BSYNC B1 ;  /* 0x0000000000017941 */ /* 0x000fea0003800000 */
.L_x_81:
        /* <DEDUP_REMOVED lines=12> */
.L_x_84:
[----:B------:R-:W-:Y:S05]  /*4680*/  BSYNC B1 ;  /* 0x0000000000017941 */ /* 0x000fea0003800000 */
.L_x_83:
        /* <DEDUP_REMOVED lines=12> */
.L_x_86:
[----:B------:R-:W-:Y:S05]  /*4750*/  BSYNC B1 ;  /* 0x0000000000017941 */ /* 0x000fea0003800000 */
.L_x_85:
        /* <DEDUP_REMOVED lines=12> */
.L_x_88:
[----:B------:R-:W-:Y:S05]  /*4820*/  BSYNC B1 ;  /* 0x0000000000017941 */ /* 0x000fea0003800000 */
.L_x_87:
        /* <DEDUP_REMOVED lines=12> */
.L_x_90:
[----:B------:R-:W-:Y:S05]  /*48f0*/  BSYNC B1 ;  /* 0x0000000000017941 */ /* 0x000fea0003800000 */
.L_x_89:
        /* <DEDUP_REMOVED lines=12> */
.L_x_92:
[----:B------:R-:W-:Y:S05]  /*49c0*/  BSYNC B1 ;  /* 0x0000000000017941 */ /* 0x000fea0003800000 */
.L_x_91:
        /* <DEDUP_REMOVED lines=12> */
.L_x_94:
[----:B------:R-:W-:Y:S05]  /*4a90*/  BSYNC B1 ;  /* 0x0000000000017941 */ /* 0x000fea0003800000 */
.L_x_93:
        /* <DEDUP_REMOVED lines=12> */
.L_x_96:
[----:B------:R-:W-:Y:S05]  /*4b60*/  BSYNC B1 ;  /* 0x0000000000017941 */ /* 0x000fea0003800000 */
.L_x_95:
        /* <DEDUP_REMOVED lines=12> */
.L_x_98:
[----:B------:R-:W-:Y:S05]  /*4c30*/  BSYNC B1 ;  /* 0x0000000000017941 */ /* 0x000fea0003800000 */
.L_x_97:
        /* <DEDUP_REMOVED lines=12> */
.L_x_100:
[----:B------:R-:W-:Y:S05]  /*4d00*/  BSYNC B1 ;  /* 0x0000000000017941 */ /* 0x000fea0003800000 */
.L_x_99:
        /* <DEDUP_REMOVED lines=12> */
.L_x_102:
[----:B------:R-:W-:Y:S05]  /*4dd0*/  BSYNC B1 ;  /* 0x0000000000017941 */ /* 0x000fea0003800000 */
.L_x_101:
        /* <DEDUP_REMOVED lines=12> */
.L_x_104:
[----:B------:R-:W-:Y:S05]  /*4ea0*/  BSYNC B1 ;  /* 0x0000000000017941 */ /* 0x000fea0003800000 */
.L_x_103:
        /* <DEDUP_REMOVED lines=12> */
.L_x_106:
[----:B------:R-:W-:Y:S05]  /*4f70*/  BSYNC B1 ;  /* 0x0000000000017941 */ /* 0x000fea0003800000 */
.L_x_105:
        /* <DEDUP_REMOVED lines=12> */
.L_x_108:
[----:B------:R-:W-:Y:S05]  /*5040*/  BSYNC B1 ;  /* 0x0000000000017941 */ /* 0x000fea0003800000 */
.L_x_107:
        /* <DEDUP_REMOVED lines=12> */
.L_x_110:
[----:B------:R-:W-:Y:S05]  /*5110*/  BSYNC B1 ;  /* 0x0000000000017941 */ /* 0x000fea0003800000 */
.L_x_109:
        /* <DEDUP_REMOVED lines=12> */
.L_x_112:
[----:B------:R-:W-:Y:S05]  /*51e0*/  BSYNC B1 ;  /* 0x0000000000017941 */ /* 0x000fea0003800000 */
.L_x_111:
        /* <DEDUP_REMOVED lines=12> */
.L_x_114:
[----:B------:R-:W-:Y:S05]  /*52b0*/  BSYNC B1 ;  /* 0x0000000000017941 */ /* 0x000fea0003800000 */
.L_x_113:
        /* <DEDUP_REMOVED lines=12> */
.L_x_116:
[----:B------:R-:W-:Y:S05]  /*5380*/  BSYNC B1 ;  /* 0x0000000000017941 */ /* 0x000fea0003800000 */
.L_x_115:
        /* <DEDUP_REMOVED lines=12> */
.L_x_118:
[----:B------:R-:W-:Y:S05]  /*5450*/  BSYNC B1 ;  /* 0x0000000000017941 */ /* 0x000fea0003800000 */
.L_x_117:
        /* <DEDUP_REMOVED lines=12> */
.L_x_120:
[----:B------:R-:W-:Y:S05]  /*5520*/  BSYNC B1 ;  /* 0x0000000000017941 */ /* 0x000fea0003800000 */
.L_x_119:
        /* <DEDUP_REMOVED lines=12> */
.L_x_122:
[----:B------:R-:W-:Y:S05]  /*55f0*/  BSYNC B1 ;  /* 0x0000000000017941 */ /* 0x000fea0003800000 */
.L_x_121:
        /* <DEDUP_REMOVED lines=12> */
.L_x_124:
[----:B------:R-:W-:Y:S05]  /*56c0*/  BSYNC B1 ;  /* 0x0000000000017941 */ /* 0x000fea0003800000 */
.L_x_123:
        /* <DEDUP_REMOVED lines=12> */
.L_x_126:
[----:B------:R-:W-:Y:S05]  /*5790*/  BSYNC B1 ;  /* 0x0000000000017941 */ /* 0x000fea0003800000 */
.L_x_125:
        /* <DEDUP_REMOVED lines=12> */
.L_x_128:
[----:B------:R-:W-:Y:S05]  /*5860*/  BSYNC B1 ;  /* 0x0000000000017941 */ /* 0x000fea0003800000 */
.L_x_127:
        /* <DEDUP_REMOVED lines=12> */
.L_x_130:
[----:B------:R-:W-:Y:S05]  /*5930*/  BSYNC B1 ;  /* 0x0000000000017941 */ /* 0x000fea0003800000 */
.L_x_129:
        /* <DEDUP_REMOVED lines=12> */
.L_x_132:
[----:B------:R-:W-:Y:S05]  /*5a00*/  BSYNC B1 ;  /* 0x0000000000017941 */ /* 0x000fea0003800000 */
.L_x_131:
        /* <DEDUP_REMOVED lines=12> */
.L_x_134:
[----:B------:R-:W-:Y:S05]  /*5ad0*/  BSYNC B1 ;  /* 0x0000000000017941 */ /* 0x000fea0003800000 */
.L_x_133:
        /* <DEDUP_REMOVED lines=12> */
.L_x_136:
[----:B------:R-:W-:Y:S05]  /*5ba0*/  BSYNC B1 ;  /* 0x0000000000017941 */ /* 0x000fea0003800000 */
.L_x_135:
        /* <DEDUP_REMOVED lines=12> */
.L_x_138:
[----:B------:R-:W-:Y:S05]  /*5c70*/  BSYNC B1 ;  /* 0x0000000000017941 */ /* 0x000fea0003800000 */
.L_x_137:
        /* <DEDUP_REMOVED lines=12> */
.L_x_140:
[----:B------:R-:W-:Y:S05]  /*5d40*/  BSYNC B1 ;  /* 0x0000000000017941 */ /* 0x000fea0003800000 */
.L_x_139:
        /* <DEDUP_REMOVED lines=12> */
.L_x_142:
[----:B------:R-:W-:Y:S05]  /*5e10*/  BSYNC B1 ;  /* 0x0000000000017941 */ /* 0x000fea0003800000 */
.L_x_141:
        /* <DEDUP_REMOVED lines=12> */
.L_x_144:
[----:B------:R-:W-:Y:S05]  /*5ee0*/  BSYNC B1 ;  /* 0x0000000000017941 */ /* 0x000fea0003800000 */
.L_x_143:
[----:B-----5:R-:W-:Y:S01]  /*5ef0*/  LOP3.LUT R5, R5, 0xff, RZ, 0xc0, !PT ;  /* 0x000000ff05057812 */ /* 0x020fe200078ec0ff */
[----:B------:R-:W-:Y:S01]  /*5f00*/  BSSY B1, `(.L_x_145) ;  /* 0x000000b000017945 */ /* 0x000fe20003800000 */
[----:B------:R-:W-:Y:S02]  /*5f10*/  ISETP.LT.OR P4, PT, R29, 0x71, !P0 ;  /* 0x000000711d00780c */ /* 0x000fe40004781670 */
[----:B------:R-:W-:-:S05]  /*5f20*/  F2FP.F16.E5M2.UNPACK_B R5, R5 ;  /* 0x00000005ff05723e */ /* 0x000fca00020004ff */
[----:B------:R-:W-:-:S05]  /*5f30*/  HADD2.F32 R18, -RZ, R5.H0_H0 ;  /* 0x20000005ff127230 */ /* 0x000fca0000004100 */
[----:B------:R-:W-:-:S04]  /*5f40*/  FMUL R5, R18, R9 ;  /* 0x0000000912057220 */ /* 0x000fc80000400000 */
[----:B------:R-:W-:-:S05]  /*5f50*/  FFMA R5, R20, R8, R5 ;  /* 0x0000000814057223 */ /* 0x000fca0000000005 */
[----:B0-----:R-:W-:Y:S02]  /*5f60*/  F2FP.SATFINITE.E5M2.F32.PACK_AB_MERGE_C R23, RZ, R5, RZ ;  /* 0x00000005ff17723e */ /* 0x001fe400048060ff */
[----:B------:R-:W-:-:S03]  /*5f70*/  PRMT R5, RZ, 0x7610, R5 ;  /* 0x00007610ff057816 */ /* 0x000fc60000000005 */
[----:B------:R0:W-:Y:S01]  /*5f80*/  @!P3 STG.E.U8 desc[UR16][R6.64+0x69], R23 ;  /* 0x000069170600b986 */ /* 0x0001e2000c101110 */
[----:B------:R-:W-:Y:S05]  /*5f90*/  @P4 BRA `(.L_x_146) ;  /* 0x0000000000044947 */ /* 0x000fea0003800000 */
[----:B------:R0:W5:Y:S02]  /*5fa0*/  LDG.E.U8 R5, desc[UR16][R24.64+0x70] ;  /* 0x0000701018057981 */ /* 0x000164000c1e1100 */
.L_x_146:
[----:B------:R-:W-:Y:S05]  /*5fb0*/  BSYNC B1 ;  /* 0x0000000000017941 */ /* 0x000fea0003800000 */
.L_x_145:
        /* <DEDUP_REMOVED lines=12> */
.L_x_148:
[----:B------:R-:W-:Y:S05]  /*6080*/  BSYNC B1 ;  /* 0x0000000000017941 */ /* 0x000fea0003800000 */
.L_x_147:
        /* <DEDUP_REMOVED lines=12> */
.L_x_150:
[----:B------:R-:W-:Y:S05]  /*6150*/  BSYNC B1 ;  /* 0x0000000000017941 */ /* 0x000fea0003800000 */
.L_x_149:
        /* <DEDUP_REMOVED lines=8> */
[----:B0-----:R-:W-:-:S05]  /*61e0*/  F2FP.SATFINITE.E5M2.F32.PACK_AB_MERGE_C R17, RZ, R18, RZ ;  /* 0x00000012ff11723e */ /* 0x001fca00048060ff */
[----:B------:R0:W-:Y:S01]  /*61f0*/  @!P4 STG.E.U8 desc[UR16][R6.64+0x70], R17 ;  /* 0x000070110600c986 */ /* 0x0001e2000c101110 */
[----:B------:R-:W-:Y:S05]  /*6200*/  @P3 BRA `(.L_x_152) ;  /* 0x0000000000043947 */ /* 0x000fea0003800000 */
[----:B------:R0:W5:Y:S02]  /*6210*/  LDG.E.U8 R5, desc[UR16][R26.64+0x71] ;  /* 0x000071101a057981 */ /* 0x000164000c1e1100 */
.L_x_152:
[----:B------:R-:W-:Y:S05]  /*6220*/  BSYNC B1 ;  /* 0x0000000000017941 */ /* 0x000fea0003800000 */
.L_x_151:
        /* <DEDUP_REMOVED lines=12> */
.L_x_154:
[----:B------:R-:W-:Y:S05]  /*62f0*/  BSYNC B1 ;  /* 0x0000000000017941 */ /* 0x000fea0003800000 */
.L_x_153:
        /* <DEDUP_REMOVED lines=12> */
.L_x_156:
[----:B------:R-:W-:Y:S05]  /*63c0*/  BSYNC B1 ;  /* 0x0000000000017941 */ /* 0x000fea0003800000 */
.L_x_155:
        /* <DEDUP_REMOVED lines=12> */
.L_x_158:
[----:B------:R-:W-:Y:S05]  /*6490*/  BSYNC B1 ;  /* 0x0000000000017941 */ /* 0x000fea0003800000 */
.L_x_157:
[----:B-----5:R-:W-:Y:S01]  /*64a0*/  LOP3.LUT R5, R5, 0xff, RZ, 0xc0, !PT ;  /* 0x000000ff05057812 */ /* 0x020fe200078ec0ff */
[----:B------:R-:W-:Y:S01]  /*64b0*/  BSSY B1, `(.L_x_159) ;  /* 0x000000b000017945 */ /* 0x000fe20003800000 */
[----:B------:R-:W-:Y:S02]  /*64c0*/  ISETP.LT.OR P1, PT, R29, 0x7a, !P1 ;  /* 0x0000007a1d00780c */ /* 0x000fe40004f21670 */
[----:B------:R-:W-:-:S05]  /*64d0*/  F2FP.F16.E5M2.UNPACK_B R5, R5 ;  /* 0x00000005ff05723e */ /* 0x000fca00020004ff */
[----:B01--4-:R-:W-:Y:S01]  /*64e0*/  HADD2.F32 R10, -RZ, R5.H0_H0 ;  /* 0x20000005ff0a7230 */ /* 0x013fe20000004100 */
[----:B------:R-:W-:-:S04]  /*64f0*/  PRMT R5, RZ, 0x7610, R5 ;  /* 0x00007610ff057816 */ /* 0x000fc80000000005 */
[----:B------:R-:W-:-:S04]  /*6500*/  FMUL R10, R10, R9 ;  /* 0x000000090a0a7220 */ /* 0x000fc80000400000 */
[----:B------:R-:W-:-:S05]  /*6510*/  FFMA R10, R15, R8, R10 ;  /* 0x000000080f0a7223 */ /* 0x000fca000000000a */
[----:B------:R-:W-:-:S05]  /*6520*/  F2FP.SATFINITE.E5M2.F32.PACK_AB_MERGE_C R11, RZ, R10, RZ ;  /* 0x0000000aff0b723e */ /* 0x000fca00048060ff */
[----:B------:R0:W-:Y:S01]  /*6530*/  @!P3 STG.E.U8 desc[UR16][R6.64+0x78], R11 ;  /* 0x0000780b0600b986 */ /* 0x0001e2000c101110 */
[----:B------:R-:W-:Y:S05]  /*6540*/  @P1 BRA `(.L_x_160) ;  /* 0x0000000000041947 */ /* 0x000fea0003800000 */
[----:B------:R1:W5:Y:S02]  /*6550*/  LDG.E.U8 R5, desc[UR16][R26.64+0x79] ;  /* 0x000079101a057981 */ /* 0x000364000c1e1100 */
.L_x_160:
[----:B------:R-:W-:Y:S05]  /*6560*/  BSYNC B1 ;  /* 0x0000000000017941 */ /* 0x000fea0003800000 */
.L_x_159:
[----:B------:R-:W-:Y:S05]  /*6570*/  @P1 BRA `(.L_x_161) ;  /* 0x0000001000281947 */ /* 0x000fea0003800000 */
[----:B-----5:R-:W-:-:S04]  /*6580*/  LOP3.LUT R5, R5, 0xff, RZ, 0xc0, !PT ;  /* 0x000000ff05057812 */ /* 0x020fc800078ec0ff */
[----:B------:R-:W-:-:S05]  /*6590*/  F2FP.F16.E5M2.UNPACK_B R5, R5 ;  /* 0x00000005ff05723e */ /* 0x000fca00020004ff */
[----:B------:R-:W-:-:S05]  /*65a0*/  HADD2.F32 R10, -RZ, R5.H0_H0 ;  /* 0x20000005ff0a7230 */ /* 0x000fca0000004100 */
[----:B------:R-:W-:-:S04]  /*65b0*/  FMUL R5, R10, R9 ;  /* 0x000000090a057220 */ /* 0x000fc80000400000 */
[----:B------:R-:W-:-:S05]  /*65c0*/  FFMA R5, R14, R8, R5 ;  /* 0x000000080e057223 */ /* 0x000fca0000000005 */
[----:B------:R-:W-:-:S05]  /*65d0*/  F2FP.SATFINITE.E5M2.F32.PACK_AB_MERGE_C R5, RZ, R5, RZ ;  /* 0x00000005ff05723e */ /* 0x000fca00048060ff */
[----:B------:R4:W-:Y:S01]  /*65e0*/  STG.E.U8 desc[UR16][R6.64+0x79], R5 ;  /* 0x0000790506007986 */ /* 0x0009e2000c101110 */
[----:B------:R-:W-:Y:S05]  /*65f0*/  BRA `(.L_x_161) ;  /* 0x0000001000087947 */ /* 0x000fea0003800000 */
.L_x_32:
[----:B------:R-:W-:Y:S01]  /*6600*/  ISETP.GE.AND P1, PT, R36, 0x1, PT ;  /* 0x000000012400780c */ /* 0x000fe20003f26270 */
[-C--:B--2---:R-:W-:Y:S01]  /*6610*/  FMUL R141, R141, R8.reuse ;  /* 0x000000088d8d7220 */ /* 0x084fe20000400000 */
[-C--:B------:R-:W-:Y:S01]  /*6620*/  FMUL R136, R136, R8.reuse ;  /* 0x0000000888887220 */ /* 0x080fe20000400000 */
[----:B------:R-:W-:Y:S01]  /*6630*/  ISETP.GE.AND P0, PT, R36, 0x9, PT ;  /* 0x000000092400780c */ /* 0x000fe20003f06270 */
[-C--:B------:R-:W-:Y:S01]  /*6640*/  FMUL R139, R139, R8.reuse ;  /* 0x000000088b8b7220 */ /* 0x080fe20000400000 */
[C---:B------:R-:W-:Y:S01]  /*6650*/  ISETP.LT.OR P4, PT, R29.reuse, 0x1, !P1 ;  /* 0x000000011d00780c */ /* 0x040fe20004f81670 */
[-C--:B------:R-:W-:Y:S01]  /*6660*/  FMUL R134, R134, R8.reuse ;  /* 0x0000000886867220 */ /* 0x080fe20000400000 */
[----:B------:R-:W-:Y:S01]  /*6670*/  ISETP.LT.OR P5, PT, R29, 0x2, !P1 ;  /* 0x000000021d00780c */ /* 0x000fe20004fa1670 */
[-C--:B------:R-:W-:Y:S01]  /*6680*/  FMUL R137, R137, R8.reuse ;  /* 0x0000000889897220 */ /* 0x080fe20000400000 */
[----:B------:R-:W-:Y:S01]  /*6690*/  F2FP.SATFINITE.E5M2.F32.PACK_AB_MERGE_C R141, RZ, R141, RZ ;  /* 0x0000008dff8d723e */ /* 0x000fe200048060ff */
[----:B------:R-:W-:Y:S01]  /*66a0*/  FMUL R132, R132, R8 ;  /* 0x0000000884847220 */ /* 0x000fe20000400000 */
[----:B------:R-:W-:Y:S01]  /*66b0*/  F2FP.SATFINITE.E5M2.F32.PACK_AB_MERGE_C R5, RZ, R136, RZ ;  /* 0x00000088ff05723e */ /* 0x000fe200048060ff */
[-C--:B------:R-:W-:Y:S01]  /*66c0*/  FMUL R135, R135, R8.reuse ;  /* 0x0000000887877220 */ /* 0x080fe20000400000 */
[C---:B------:R-:W-:Y:S01]  /*66d0*/  ISETP.LT.OR P3, PT, R29.reuse, 0x1, !P0 ;  /* 0x000000011d00780c */ /* 0x040fe20004761670 */
[-C--:B------:R-:W-:Y:S01]  /*66e0*/  FMUL R130, R130, R8.reuse ;  /* 0x0000000882827220 */ /* 0x080fe20000400000 */
[----:B------:R-:W-:Y:S01]  /*66f0*/  ISETP.LT.OR P6, PT, R29, 0xa, !P1 ;  /* 0x0000000a1d00780c */ /* 0x000fe20004fc1670 */
[-C--:B------:R-:W-:Y:S01]  /*6700*/  FMUL R133, R133, R8.reuse ;  /* 0x0000000885857220 */ /* 0x080fe20000400000 */
[----:B------:R-:W-:Y:S01]  /*6710*/  F2FP.SATFINITE.E5M2.F32.PACK_AB_MERGE_C R139, RZ, R139, RZ ;  /* 0x0000008bff8b723e */ /* 0x000fe200048060ff */
[----:B------:R-:W-:Y:S01]  /*6720*/  @!P4 STG.E.U8 desc[UR16][R10.64], R141 ;  /* 0x0000008d0a00c986 */ /* 0x000fe2000c101110 */
[C---:B------:R-:W-:Y:S01]  /*6730*/  ISETP.LT.OR P4, PT, R29.reuse, 0x2, !P0 ;  /* 0x000000021d00780c */ /* 0x040fe20004781670 */
[----:B------:R-:W-:Y:S01]  /*6740*/  FMUL R128, R128, R8 ;  /* 0x0000000880807220 */ /* 0x000fe20000400000 */
[----:B------:R-:W-:Y:S01]  /*6750*/  F2FP.SATFINITE.E5M2.F32.PACK_AB_MERGE_C R25, RZ, R134, RZ ;  /* 0x00000086ff19723e */ /* 0x000fe200048060ff */
[----:B------:R0:W-:Y:S01]  /*6760*/  @!P5 STG.E.U8 desc[UR16][R10.64+0x1], R5 ;  /* 0x000001050a00d986 */ /* 0x0001e2000c101110 */
[----:B------:R-:W-:Y:S01]  /*6770*/  ISETP.LT.OR P5, PT, R29, 0x9, !P1 ;  /* 0x000000091d00780c */ /* 0x000fe20004fa1670 */
[-C--:B------:R-:W-:Y:S01]  /*6780*/  FMUL R131, R131, R8.reuse ;  /* 0x0000000883837220 */ /* 0x080fe20000400000 */
[----:B------:R-:W-:Y:S01]  /*6790*/  F2FP.SATFINITE.E5M2.F32.PACK_AB_MERGE_C R137, RZ, R137, RZ ;  /* 0x00000089ff89723e */ /* 0x000fe200048060ff */
[----:B------:R-:W-:Y:S01]  /*67a0*/  @!P3 STG.E.U8 desc[UR16][R6.64], R139 ;  /* 0x0000008b0600b986 */ /* 0x000fe2000c101110 */
[----:B------:R-:W-:Y:S01]  /*67b0*/  ISETP.LT.OR P3, PT, R29, 0x9, !P0 ;  /* 0x000000091d00780c */ /* 0x000fe20004761670 */
[-C--:B------:R-:W-:Y:S01]  /*67c0*/  FMUL R126, R126, R8.reuse ;  /* 0x000000087e7e7220 */ /* 0x080fe20000400000 */
[----:B------:R-:W-:Y:S01]  /*67d0*/  F2FP.SATFINITE.E5M2.F32.PACK_AB_MERGE_C R135, RZ, R135, RZ ;  /* 0x00000087ff87723e */ /* 0x000fe200048060ff */
[-C--:B------:R-:W-:Y:S01]  /*67e0*/  FMUL R129, R129, R8.reuse ;  /* 0x0000000881817220 */ /* 0x080fe20000400000 */
[----:B------:R-:W-:Y:S01]  /*67f0*/  F2FP.SATFINITE.E5M2.F32.PACK_AB_MERGE_C R133, RZ, R133, RZ ;  /* 0x00000085ff85723e */ /* 0x000fe200048060ff */
[----:B------:R1:W-:Y:S01]  /*6800*/  @!P4 STG.E.U8 desc[UR16][R6.64+0x1], R25 ;  /* 0x000001190600c986 */ /* 0x0003e2000c101110 */
[C---:B------:R-:W-:Y:S01]  /*6810*/  ISETP.LT.OR P4, PT, R29.reuse, 0xa, !P0 ;  /* 0x0000000a1d00780c */ /* 0x040fe20004781670 */
[----:B------:R-:W-:Y:S01]  /*6820*/  FMUL R124, R124, R8 ;  /* 0x000000087c7c7220 */ /* 0x000fe20000400000 */
[----:B0-----:R-:W-:Y:S01]  /*6830*/  F2FP.SATFINITE.E5M2.F32.PACK_AB_MERGE_C R5, RZ, R132, RZ ;  /* 0x00000084ff05723e */ /* 0x001fe200048060ff */
[----:B------:R-:W-:Y:S01]  /*6840*/  @!P5 STG.E.U8 desc[UR16][R10.64+0x8], R137 ;  /* 0x000008890a00d986 */ /* 0x000fe2000c101110 */
[----:B------:R-:W-:Y:S01]  /*6850*/  ISETP.LT.OR P5, PT, R29, 0x11, !P1 ;  /* 0x000000111d00780c */ /* 0x000fe20004fa1670 */
[-C--:B------:R-:W-:Y:S01]  /*6860*/  FMUL R127, R127, R8.reuse ;  /* 0x000000087f7f7220 */ /* 0x080fe20000400000 */
[----:B------:R-:W-:Y:S01]  /*6870*/  F2FP.SATFINITE.E5M2.F32.PACK_AB_MERGE_C R131, RZ, R131, RZ ;  /* 0x00000083ff83723e */ /* 0x000fe200048060ff */
[----:B------:R0:W-:Y:S01]  /*6880*/  @!P6 STG.E.U8 desc[UR16][R10.64+0x9], R5 ;  /* 0x000009050a00e986 */ /* 0x0001e2000c101110 */
[----:B------:R-:W-:Y:S01]  /*6890*/  ISETP.LT.OR P6, PT, R29, 0x12, !P1 ;  /* 0x000000121d00780c */ /* 0x000fe20004fc1670 */
[----:B------:R-:W-:Y:S01]  /*68a0*/  FMUL R122, R122, R8 ;  /* 0x000000087a7a7220 */ /* 0x000fe20000400000 */
[----:B------:R-:W-:Y:S01]  /*68b0*/  F2FP.SATFINITE.E5M2.F32.PACK_AB_MERGE_C R129, RZ, R129, RZ ;  /* 0x00000081ff81723e */ /* 0x000fe200048060ff */
[----:B------:R-:W-:Y:S01]  /*68c0*/  @!P3 STG.E.U8 desc[UR16][R6.64+0x8], R135 ;  /* 0x000008870600b986 */ /* 0x000fe2000c101110 */
[----:B-1----:R-:W-:Y:S01]  /*68d0*/  F2FP.SATFINITE.E5M2.F32.PACK_AB_MERGE_C R25, RZ, R130, RZ ;  /* 0x00000082ff19723e */ /* 0x002fe200048060ff */
[-C--:B------:R-:W-:Y:S01]  /*68e0*/  FMUL R125, R125, R8.reuse ;  /* 0x000000087d7d7220 */ /* 0x080fe20000400000 */
[C---:B------:R-:W-:Y:S01]  /*68f0*/  ISETP.LT.OR P3, PT, R29.reuse, 0x11, !P0 ;  /* 0x000000111d00780c */ /* 0x040fe20004761670 */
[-C--:B------:R-:W-:Y:S01]  /*6900*/  FMUL R120, R120, R8.reuse ;  /* 0x0000000878787220 */ /* 0x080fe20000400000 */
[----:B------:R-:W-:Y:S01]  /*6910*/  F2FP.SATFINITE.E5M2.F32.PACK_AB_MERGE_C R127, RZ, R127, RZ ;  /* 0x0000007fff7f723e */ /* 0x000fe200048060ff */
[----:B------:R1:W-:Y:S01]  /*6920*/  @!P4 STG.E.U8 desc[UR16][R6.64+0x9], R25 ;  /* 0x000009190600c986 */ /* 0x0003e2000c101110 */
[----:B------:R-:W-:Y:S01]  /*6930*/  ISETP.LT.OR P4, PT, R29, 0x12, !P0 ;  /* 0x000000121d00780c */ /* 0x000fe20004781670 */
[----:B------:R-:W-:Y:S01]  /*6940*/  FMUL R123, R123, R8 ;  /* 0x000000087b7b7220 */ /* 0x000fe20000400000 */
[----:B0-----:R-:W-:Y:S01]  /*6950*/  F2FP.SATFINITE.E5M2.F32.PACK_AB_MERGE_C R5, RZ, R128, RZ ;  /* 0x00000080ff05723e */ /* 0x001fe200048060ff */
[----:B------:R-:W-:Y:S01]  /*6960*/  @!P5 STG.E.U8 desc[UR16][R10.64+0x10], R133 ;  /* 0x000010850a00d986 */ /* 0x000fe2000c101110 */
[C---:B------:R-:W-:Y:S01]  /*6970*/  ISETP.LT.OR P5, PT, R29.reuse, 0x19, !P1 ;  /* 0x000000191d00780c */ /* 0x040fe20004fa1670 */
[-C--:B------:R-:W-:Y:S01]  /*6980*/  FMUL R118, R118, R8.reuse ;  /* 0x0000000876767220 */ /* 0x080fe20000400000 */
[----:B------:R-:W-:Y:S01]  /*6990*/  F2FP.SATFINITE.E5M2.F32.PACK_AB_MERGE_C R125, RZ, R125, RZ ;  /* 0x0000007dff7d723e */ /* 0x000fe200048060ff */
[----:B------:R0:W-:Y:S01]  /*69a0*/  @!P6 STG.E.U8 desc[UR16][R10.64+0x11], R5 ;  /* 0x000011050a00e986 */ /* 0x0001e2000c101110 */
[----:B------:R-:W-:Y:S01]  /*69b0*/  ISETP.LT.OR P6, PT, R29, 0x1a, !P1 ;  /* 0x0000001a1d00780c */ /* 0x000fe20004fc1670 */
[-C--:B------:R-:W-:Y:S01]  /*69c0*/  FMUL R121, R121, R8.reuse ;  /* 0x0000000879797220 */ /* 0x080fe20000400000 */
[----:B------:R-:W-:Y:S01]  /*69d0*/  FMUL R116, R116, R8 ;  /* 0x0000000874747220 */ /* 0x000fe20000400000 */
[----:B-1----:R-:W-:Y:S01]  /*69e0*/  F2FP.SATFINITE.E5M2.F32.PACK_AB_MERGE_C R25, RZ, R126, RZ ;  /* 0x0000007eff19723e */ /* 0x002fe200048060ff */
[----:B------:R-:W-:Y:S01]  /*69f0*/  @!P3 STG.E.U8 desc[UR16][R6.64+0x10], R131 ;  /* 0x000010830600b986 */ /* 0x000fe2000c101110 */
[----:B------:R-:W-:Y:S01]  /*6a00*/  ISETP.LT.OR P3, PT, R29, 0x19, !P0 ;  /* 0x000000191d00780c */ /* 0x000fe20004761670 */
        /* <DEDUP_REMOVED lines=35> */
[----:B------:R-:W-:Y:S01]  /*6c40*/  ISETP.LT.OR P3, PT, R29, 0x29, !P0 ;  /* 0x000000291d00780c */ /* 0x000fe20004761670 */
[-C--:B------:R-:W-:Y:S01]  /*6c50*/  FMUL R109, R109, R8.reuse ;  /* 0x000000086d6d7220 */ /* 0x080fe20000400000 */
[-C--:B------:R-:W-:Y:S01]  /*6c60*/  FMUL R104, R104, R8.reuse ;  /* 0x0000000868687220 */ /* 0x080fe20000400000 */
        /* <DEDUP_REMOVED lines=104> */
[----:B------:R-:W-:-:S02]  /*72f0*/  ISETP.LT.OR P3, PT, R29, 0x59, !P0 ;  /* 0x000000591d00780c */ /* 0x000fc40004761670 */
[----:B------:R-:W-:Y:S01]  /*7300*/  F2FP.SATFINITE.E5M2.F32.PACK_AB_MERGE_C R19, RZ, R19, RZ ;  /* 0x00000013ff13723e */ /* 0x000fe200048060ff */
[----:B------:R1:W-:Y:S01]  /*7310*/  @!P4 STG.E.U8 desc[UR16][R6.64+0x51], R25 ;  /* 0x000051190600c986 */ /* 0x0003e2000c101110 */
[C---:B------:R-:W-:Y:S02]  /*7320*/  ISETP.LT.OR P4, PT, R29.reuse, 0x5a, !P0 ;  /* 0x0000005a1d00780c */ /* 0x040fe40004781670 */
[----:B0-----:R-:W-:Y:S01]  /*7330*/  F2FP.SATFINITE.E5M2.F32.PACK_AB_MERGE_C R5, RZ, R92, RZ ;  /* 0x0000005cff05723e */ /* 0x001fe200048060ff */
[----:B------:R-:W-:Y:S01]  /*7340*/  @!P5 STG.E.U8 desc[UR16][R10.64+0x58], R97 ;  /* 0x000058610a00d986 */ /* 0x000fe2000c101110 */
[C---:B------:R-:W-:Y:S02]  /*7350*/  ISETP.LT.OR P5, PT, R29.reuse, 0x61, !P1 ;  /* 0x000000611d00780c */ /* 0x040fe40004fa1670 */
[----:B------:R-:W-:Y:S01]  /*7360*/  F2FP.SATFINITE.E5M2.F32.PACK_AB_MERGE_C R13, RZ, R13, RZ ;  /* 0x0000000dff0d723e */ /* 0x000fe200048060ff */
[----:B------:R0:W-:Y:S01]  /*7370*/  @!P6 STG.E.U8 desc[UR16][R10.64+0x59], R5 ;  /* 0x000059050a00e986 */ /* 0x0001e2000c101110 */
[----:B------:R-:W-:-:S02]  /*7380*/  ISETP.LT.OR P6, PT, R29, 0x62, !P1 ;  /* 0x000000621d00780c */ /* 0x000fc40004fc1670 */
[----:B------:R-:W-:Y:S01]  /*7390*/  F2FP.SATFINITE.E5M2.F32.PACK_AB_MERGE_C R15, RZ, R15, RZ ;  /* 0x0000000fff0f723e */ /* 0x000fe200048060ff */
[----:B------:R-:W-:Y:S01]  /*73a0*/  @!P3 STG.E.U8 desc[UR16][R6.64+0x58], R95 ;  /* 0x0000585f0600b986 */ /* 0x000fe2000c101110 */
[----:B-1----:R-:W-:Y:S02]  /*73b0*/  F2FP.SATFINITE.E5M2.F32.PACK_AB_MERGE_C R25, RZ, R90, RZ ;  /* 0x0000005aff19723e */ /* 0x002fe400048060ff */
[----:B------:R-:W-:-:S03]  /*73c0*/  ISETP.LT.OR P3, PT, R29, 0x61, !P0 ;  /* 0x000000611d00780c */ /* 0x000fc60004761670 */
[----:B------:R1:W-:Y:S01]  /*73d0*/  @!P4 STG.E.U8 desc[UR16][R6.64+0x59], R25 ;  /* 0x000059190600c986 */ /* 0x0003e2000c101110 */
[C---:B------:R-:W-:Y:S02]  /*73e0*/  ISETP.LT.OR P4, PT, R29.reuse, 0x62, !P0 ;  /* 0x000000621d00780c */ /* 0x040fe40004781670 */
[----:B0-----:R-:W-:Y:S01]  /*73f0*/  F2FP.SATFINITE.E5M2.F32.PACK_AB_MERGE_C R5, RZ, R88, RZ ;  /* 0x00000058ff05723e */ /* 0x001fe200048060ff */
[----:B------:R-:W-:Y:S01]  /*7400*/  @!P5 STG.E.U8 desc[UR16][R10.64+0x60], R93 ;  /* 0x0000605d0a00d986 */ /* 0x000fe2000c101110 */
[----:B------:R-:W-:-:S03]  /*7410*/  ISETP.LT.OR P5, PT, R29, 0x69, !P1 ;  /* 0x000000691d00780c */ /* 0x000fc60004fa1670 */
[----:B------:R0:W-:Y:S01]  /*7420*/  @!P6 STG.E.U8 desc[UR16][R10.64+0x61], R5 ;  /* 0x000061050a00e986 */ /* 0x0001e2000c101110 */
[C---:B------:R-:W-:Y:S02]  /*7430*/  ISETP.LT.OR P6, PT, R29.reuse, 0x6a, !P1 ;  /* 0x0000006a1d00780c */ /* 0x040fe40004fc1670 */
[----:B-1----:R-:W-:Y:S01]  /*7440*/  F2FP.SATFINITE.E5M2.F32.PACK_AB_MERGE_C R25, RZ, R22, RZ ;  /* 0x00000016ff19723e */ /* 0x002fe200048060ff */
[----:B------:R-:W-:Y:S01]  /*7450*/  @!P3 STG.E.U8 desc[UR16][R6.64+0x60], R91 ;  /* 0x0000605b0600b986 */ /* 0x000fe2000c101110 */
        /* <DEDUP_REMOVED lines=11> */
[----:B------:R-:W-:Y:S01]  /*7510*/  @!P4 STG.E.U8 desc[UR16][R6.64+0x69], R25 ;  /* 0x000069190600c986 */ /* 0x000fe2000c101110 */
[C---:B------:R-:W-:Y:S02]  /*7520*/  ISETP.LT.OR P4, PT, R29.reuse, 0x79, !P1 ;  /* 0x000000791d00780c */ /* 0x040fe40004f81670 */
[C---:B------:R-:W-:Y:S01]  /*7530*/  ISETP.LT.OR P1, PT, R29.reuse, 0x7a, !P1 ;  /* 0x0000007a1d00780c */ /* 0x040fe20004f21670 */
[----:B------:R1:W-:Y:S01]  /*7540*/  @!P5 STG.E.U8 desc[UR16][R10.64+0x70], R21 ;  /* 0x000070150a00d986 */ /* 0x0003e2000c101110 */
[C---:B------:R-:W-:Y:S02]  /*7550*/  ISETP.LT.OR P5, PT, R29.reuse, 0x72, !P0 ;  /* 0x000000721d00780c */ /* 0x040fe400047a1670 */
[----:B0-----:R-:W-:Y:S01]  /*7560*/  F2FP.SATFINITE.E5M2.F32.PACK_AB_MERGE_C R5, RZ, R16, RZ ;  /* 0x00000010ff05723e */ /* 0x001fe200048060ff */
[----:B------:R0:W-:Y:S01]  /*7570*/  @!P6 STG.E.U8 desc[UR16][R10.64+0x71], R17 ;  /* 0x000071110a00e986 */ /* 0x0001e2000c101110 */
[C---:B------:R-:W-:Y:S02]  /*7580*/  ISETP.LT.OR P6, PT, R29.reuse, 0x79, !P0 ;  /* 0x000000791d00780c */ /* 0x040fe400047c1670 */
[----:B------:R-:W-:Y:S01]  /*7590*/  ISETP.LT.OR P0, PT, R29, 0x7a, !P0 ;  /* 0x0000007a1d00780c */ /* 0x000fe20004701670 */
[----:B------:R2:W-:Y:S01]  /*75a0*/  @!P3 STG.E.U8 desc[UR16][R6.64+0x70], R19 ;  /* 0x000070130600b986 */ /* 0x0005e2000c101110 */
[----:B-1----:R-:W-:-:S05]  /*75b0*/  F2FP.SATFINITE.E5M2.F32.PACK_AB_MERGE_C R21, RZ, R14, RZ ;  /* 0x0000000eff15723e */ /* 0x002fca00048060ff */
[----:B------:R2:W-:Y:S01]  /*75c0*/  @!P5 STG.E.U8 desc[UR16][R6.64+0x71], R5 ;  /* 0x000071050600d986 */ /* 0x0005e2000c101110 */
[----:B0-----:R-:W-:-:S03]  /*75d0*/  F2FP.SATFINITE.E5M2.F32.PACK_AB_MERGE_C R17, RZ, R12, RZ ;  /* 0x0000000cff11723e */ /* 0x001fc600048060ff */
[----:B------:R2:W-:Y:S04]  /*75e0*/  @!P4 STG.E.U8 desc[UR16][R10.64+0x78], R13 ;  /* 0x0000780d0a00c986 */ /* 0x0005e8000c101110 */
[----:B------:R2:W-:Y:S04]  /*75f0*/  @!P1 STG.E.U8 desc[UR16][R10.64+0x79], R17 ;  /* 0x000079110a009986 */ /* 0x0005e8000c101110 */
[----:B------:R2:W-:Y:S04]  /*7600*/  @!P6 STG.E.U8 desc[UR16][R6.64+0x78], R15 ;  /* 0x0000780f0600e986 */ /* 0x0005e8000c101110 */
[----:B------:R2:W-:Y:S02]  /*7610*/  @!P0 STG.E.U8 desc[UR16][R6.64+0x79], R21 ;  /* 0x0000791506008986 */ /* 0x0005e4000c101110 */
.L_x_161:
[----:B------:R-:W-:Y:S05]  /*7620*/  BSYNC B0 ;  /* 0x0000000000007941 */ /* 0x000fea0003800000 */
.L_x_31:
[----:B------:R-:W-:Y:S01]  /*7630*/  ULDC UR6, c[0x0][0xc] ;  /* 0x0000030000067ab9 */ /* 0x000fe20000000800 */
[----:B------:R-:W-:Y:S01]  /*7640*/  ULDC UR7, c[0x0][0x10] ;  /* 0x0000040000077ab9 */ /* 0x000fe20000000800 */
[----:B--2-45:R-:W2:Y:S01]  /*7650*/  LDC R5, c[0x0][0x14] ;  /* 0x00000500ff057b82 */ /* 0x034ea20000000800 */
[----:B------:R-:W-:Y:S01]  /*7660*/  UIMAD.WIDE.U32 UR6, UR6, UR7, URZ ;  /* 0x00000007060672a5 */ /* 0x000fe2000f8e003f */
[----:B0-----:R-:W-:Y:S01]  /*7670*/  PRMT R6, RZ, 0x7610, R6 ;  /* 0x00007610ff067816 */ /* 0x001fe20000000006 */
[----:B------:R-:W-:-:S04]  /*7680*/  IMAD.MOV.U32 R7, RZ, RZ, -0x1 ;  /* 0xffffffffff077424 */ /* 0x000fc800078e00ff */
[----:B--2---:R-:W-:-:S04]  /*7690*/  IMAD.WIDE.U32 R2, R5, UR6, R2 ;  /* 0x0000000605027c25 */ /* 0x004fc8000f8e0002 */
[----:B------:R-:W-:Y:S01]  /*76a0*/  IMAD R5, R5, UR7, RZ ;  /* 0x0000000705057c24 */ /* 0x000fe2000f8e02ff */
[----:B------:R-:W-:Y:S02]  /*76b0*/  ULDC.64 UR6, c[0x0][0x650] ;  /* 0x0001940000067ab9 */ /* 0x000fe40000000a00 */
[----:B------:R-:W-:Y:S01]  /*76c0*/  ISETP.GE.U32.AND P0, PT, R2, UR6, PT ;  /* 0x0000000602007c0c */ /* 0x000fe2000bf06070 */
[----:B------:R-:W-:Y:S02]  /*76d0*/  IMAD.IADD R3, R3, 0x1, R5 ;  /* 0x0000000103037824 */ /* 0x000fe400078e0205 */
[----:B------:R-:W-:-:S03]  /*76e0*/  IMAD.MOV.U32 R5, RZ, RZ, -0x1 ;  /* 0xffffffffff057424 */ /* 0x000fc600078e00ff */
[----:B------:R-:W-:-:S13]  /*76f0*/  ISETP.GE.U32.AND.EX P0, PT, R3, UR7, PT, P0 ;  /* 0x0000000703007c0c */ /* 0x000fda000bf06100 */
[----:B------:R-:W-:Y:S05]  /*7700*/  @P0 BRA `(.L_x_162) ;  /* 0x0000000400600947 */ /* 0x000fea0003800000 */
[----:B------:R-:W0:Y:S01]  /*7710*/  S2R R20, SR_CTAID.X ;  /* 0x0000000000147919 */ /* 0x000e220000002500 */
[----:B------:R-:W2:Y:S01]  /*7720*/  LDC.64 R14, c[0x0][0x628] ;  /* 0x00018a00ff0e7b82 */ /* 0x000ea20000000a00 */
[----:B------:R-:W-:Y:S01]  /*7730*/  ULDC UR6, c[0x0][0x150] ;  /* 0x0000540000067ab9 */ /* 0x000fe20000000800 */
[----:B------:R-:W-:Y:S01]  /*7740*/  IMAD.MOV.U32 R12, RZ, RZ, R2 ;  /* 0x000000ffff0c7224 */ /* 0x000fe200078e0002 */
[----:B------:R-:W4:Y:S01]  /*7750*/  S2R R22, SR_CTAID.Y ;  /* 0x0000000000167919 */ /* 0x000f220000002600 */
[----:B------:R-:W-:-:S04]  /*7760*/  IMAD.MOV.U32 R13, RZ, RZ, R3 ;  /* 0x000000ffff0d7224 */ /* 0x000fc800078e0003 */
[----:B------:R-:W1:Y:S08]  /*7770*/  LDC R23, c[0x0][0x144] ;  /* 0x00005100ff177b82 */ /* 0x000e700000000800 */
[----:B------:R-:W1:Y:S08]  /*7780*/  LDC R16, c[0x0][0x630] ;  /* 0x00018c00ff107b82 */ /* 0x000e700000000800 */
[----:B------:R-:W1:Y:S01]  /*7790*/  LDC.64 R18, c[0x0][0x620] ;  /* 0x00018800ff127b82 */ /* 0x000e620000000a00 */
[----:B--2---:R-:W-:-:S04]  /*77a0*/  ISETP.NE.U32.AND P0, PT, R14, RZ, PT ;  /* 0x000000ff0e00720c */ /* 0x004fc80003f05070 */
[----:B------:R-:W-:Y:S02]  /*77b0*/  ISETP.NE.AND.EX P0, PT, R15, RZ, PT, P0 ;  /* 0x000000ff0f00720c */ /* 0x000fe40003f05300 */
[----:B0-----:R-:W-:-:S05]  /*77c0*/  I2FP.F32.U32 R5, R20 ;  /* 0x0000001400057245 */ /* 0x001fca0000201000 */
[----:B------:R-:W-:-:S04]  /*77d0*/  FMUL R5, R5, UR6 ;  /* 0x0000000605057c20 */ /* 0x000fc80008400000 */
[----:B------:R0:W2:Y:S02]  /*77e0*/  F2I.U32.TRUNC.NTZ R21, R5 ;  /* 0x0000000500157305 */ /* 0x0000a4000020f000 */
[----:B----4-:R-:W-:Y:S05]  /*77f0*/  @!P0 BRA `(.L_x_163) ;  /* 0x0000000000288947 */ /* 0x010fea0003800000 */
[----:B0-----:R-:W0:Y:S02]  /*7800*/  LDC R5, c[0x0][0x634] ;  /* 0x00018d00ff057b82 */ /* 0x001e240000000800 */
        /* <DEDUP_REMOVED lines=9> */
.L_x_163:
[-CC-:B-1----:R-:W-:Y:S01]  /*78a0*/  SHF.R.U64 R17, R12, R16.reuse, R13.reuse ;  /* 0x000000100c117219 */ /* 0x182fe2000000120d */
[----:B------:R-:W1:Y:S01]  /*78b0*/  LDC.64 R28, c[0x0][0x640] ;  /* 0x00019000ff1c7b82 */ /* 0x000e620000000a00 */
[----:B0-----:R-:W-:Y:S01]  /*78c0*/  SHF.R.U32.HI R5, RZ, R16, R13 ;  /* 0x00000010ff057219 */ /* 0x001fe2000001160d */
[----:B--2---:R-:W-:Y:S01]  /*78d0*/  IMAD.MOV R21, RZ, RZ, -R21 ;  /* 0x000000ffff157224 */ /* 0x004fe200078e0a15 */
[----:B------:R-:W-:Y:S01]  /*78e0*/  IADD3 R11, P0, RZ, -R17, RZ ;  /* 0x80000011ff0b7210 */ /* 0x000fe20007f1e0ff */
[----:B------:R-:W-:Y:S02]  /*78f0*/  ULDC UR6, c[0x0][0x154] ;  /* 0x0000550000067ab9 */ /* 0x000fe40000000800 */
[----:B------:R-:W-:Y:S02]  /*7900*/  IMAD R23, R23, R21, R20 ;  /* 0x0000001517177224 */ /* 0x000fe400078e0214 */
[----:B------:R-:W0:Y:S01]  /*7910*/  LDC R12, c[0x0][0x618] ;  /* 0x00018600ff0c7b82 */ /* 0x000e220000000800 */
[----:B------:R-:W-:-:S02]  /*7920*/  IMAD.X R5, RZ, RZ, ~R5, P0 ;  /* 0x000000ffff057224 */ /* 0x000fc400000e0e05 */
[----:B------:R-:W-:-:S04]  /*7930*/  IMAD.WIDE.U32 R6, R11, R18, R2 ;  /* 0x000000120b067225 */ /* 0x000fc800078e0002 */
[----:B------:R-:W-:Y:S01]  /*7940*/  IMAD R10, R5, R18, RZ ;  /* 0x00000012050a7224 */ /* 0x000fe200078e02ff */
[----:B------:R-:W2:Y:S03]  /*7950*/  LDC R24, c[0x0][0x608] ;  /* 0x00018200ff187b82 */ /* 0x000ea60000000800 */
[----:B------:R-:W-:Y:S02]  /*7960*/  IMAD R5, R11, R19, R10 ;  /* 0x000000130b057224 */ /* 0x000fe400078e020a */
[----:B------:R-:W-:Y:S02]  /*7970*/  IMAD.MOV.U32 R11, RZ, RZ, 0x1 ;  /* 0x00000001ff0b7424 */ /* 0x000fe400078e00ff */
[----:B------:R-:W-:Y:S01]  /*7980*/  IMAD.IADD R5, R7, 0x1, R5 ;  /* 0x0000000107057824 */ /* 0x000fe200078e0205 */
[----:B---3--:R-:W3:Y:S01]  /*7990*/  LDC R26, c[0x0][0x658] ;  /* 0x00019600ff1a7b82 */ /* 0x008ee20000000800 */
[----:B------:R-:W-:-:S02]  /*79a0*/  I2FP.F32.U32 R7, R22 ;  /* 0x0000001600077245 */ /* 0x000fc40000201000 */
[----:B-1----:R-:W-:-:S03]  /*79b0*/  ISETP.NE.U32.AND P0, PT, R28, RZ, PT ;  /* 0x000000ff1c00720c */ /* 0x002fc60003f05070 */
[----:B------:R-:W-:Y:S01]  /*79c0*/  FMUL R10, R7, UR6 ;  /* 0x00000006070a7c20 */ /* 0x000fe20008400000 */
[----:B------:R-:W-:Y:S01]  /*79d0*/  ISETP.NE.AND.EX P0, PT, R29, RZ, PT, P0 ;  /* 0x000000ff1d00720c */ /* 0x000fe20003f05300 */
[----:B------:R-:W1:Y:S01]  /*79e0*/  LDC R21, c[0x0][0x148] ;  /* 0x00005200ff157b82 */ /* 0x000e620000000800 */
[-CC-:B0-----:R-:W-:Y:S01]  /*79f0*/  SHF.R.U64 R16, R6, R12.reuse, R5.reuse ;  /* 0x0000000c06107219 */ /* 0x181fe20000001205 */
[----:B------:R0:W4:Y:S01]  /*7a00*/  F2I.U32.TRUNC.NTZ R18, R10 ;  /* 0x0000000a00127305 */ /* 0x000122000020f000 */
[----:B------:R-:W-:Y:S01]  /*7a10*/  SHF.R.U32.HI R5, RZ, R12, R5 ;  /* 0x0000000cff057219 */ /* 0x000fe20000011605 */
[----:B------:R-:W-:-:S04]  /*7a20*/  IMAD.MOV.U32 R7, RZ, RZ, -0x1 ;  /* 0xffffffffff077424 */ /* 0x000fc800078e00ff */
[----:B------:R-:W0:Y:S01]  /*7a30*/  LDC R20, c[0x0][0x600] ;  /* 0x00018000ff147b82 */ /* 0x000e220000000800 */
[-CC-:B--2---:R-:W-:Y:S02]  /*7a40*/  SHF.R.U64 R14, R16, R24.reuse, R5.reuse ;  /* 0x00000018100e7219 */ /* 0x184fe40000001205 */
[----:B------:R-:W-:-:S05]  /*7a50*/  SHF.R.U32.HI R5, RZ, R24, R5 ;  /* 0x00000018ff057219 */ /* 0x000fca0000011605 */
[----:B------:R-:W2:Y:S01]  /*7a60*/  LDC R27, c[0x0][0x648] ;  /* 0x00019200ff1b7b82 */ /* 0x000ea20000000800 */
[-C--:B---3--:R-:W-:Y:S02]  /*7a70*/  SHF.L.U32 R6, R7, R26.reuse, RZ ;  /* 0x0000001a07067219 */ /* 0x088fe400000006ff */
[-CC-:B------:R-:W-:Y:S02]  /*7a80*/  SHF.R.U64 R19, R14, R26.reuse, R5.reuse ;  /* 0x0000001a0e137219 */ /* 0x180fe40000001205 */
[----:B------:R-:W-:Y:S02]  /*7a90*/  SHF.R.U32.HI R7, RZ, R26, R5 ;  /* 0x0000001aff077219 */ /* 0x000fe40000011605 */
[----:B------:R-:W-:Y:S01]  /*7aa0*/  LOP3.LUT R25, RZ, R6, RZ, 0x33, !PT ;  /* 0x00000006ff197212 */ /* 0x000fe200078e33ff */
[----:B------:R-:W3:Y:S01]  /*7ab0*/  LDC R30, c[0x0][0x638] ;  /* 0x00018e00ff1e7b82 */ /* 0x000ee20000000800 */
[----:B------:R-:W-:Y:S01]  /*7ac0*/  SHF.L.U32 R26, R11, R26, RZ ;  /* 0x0000001a0b1a7219 */ /* 0x000fe200000006ff */
[----:B------:R-:W-:-:S06]  /*7ad0*/  IMAD.MOV.U32 R6, RZ, RZ, R19 ;  /* 0x000000ffff067224 */ /* 0x000fcc00078e0013 */
[----:B------:R-:W0:Y:S01]  /*7ae0*/  LDC R31, c[0x0][0x610] ;  /* 0x00018400ff1f7b82 */ /* 0x000e220000000800 */
[----:B----4-:R-:W-:Y:S05]  /*7af0*/  @!P0 BRA `(.L_x_164) ;  /* 0x0000000000288947 */ /* 0x010fea0003800000 */
[----:B------:R-:W4:Y:S02]  /*7b00*/  LDC R6, c[0x0][0x64c] ;  /* 0x00019300ff067b82 */ /* 0x000f240000000800 */
[----:B----4-:R-:W-:-:S05]  /*7b10*/  IADD3 R5, P0, R19, R6, RZ ;  /* 0x0000000613057210 */ /* 0x010fca0007f1e0ff */
[----:B------:R-:W-:-:S04]  /*7b20*/  IMAD.X R15, RZ, RZ, R7, P0 ;  /* 0x000000ffff0f7224 */ /* 0x000fc800000e0607 */
[----:B------:R-:W-:-:S04]  /*7b30*/  IMAD.WIDE.U32 R6, R15, R28, RZ ;  /* 0x0000001c0f067225 */ /* 0x000fc800078e00ff */
[----:B0-----:R-:W-:-:S04]  /*7b40*/  IMAD.WIDE.U32 R10, P0, R5, R29, R6 ;  /* 0x0000001d050a7225 */ /* 0x001fc80007800006 */
[----:B------:R-:W-:-:S04]  /*7b50*/  IMAD.WIDE.U32 R6, R5, R28, RZ ;  /* 0x0000001c05067225 */ /* 0x000fc800078e00ff */
[----:B------:R-:W-:Y:S01]  /*7b60*/  IMAD.X R13, RZ, RZ, RZ, P0 ;  /* 0x000000ffff0d7224 */ /* 0x000fe200000e06ff */
[----:B------:R-:W-:Y:S01]  /*7b70*/  IADD3 RZ, P0, R7, R10, RZ ;  /* 0x0000000a07ff7210 */ /* 0x000fe20007f1e0ff */
[----:B------:R-:W-:-:S04]  /*7b80*/  IMAD.MOV.U32 R12, RZ, RZ, R11 ;  /* 0x000000ffff0c7224 */ /* 0x000fc800078e000b */
[----:B------:R-:W-:-:S08]  /*7b90*/  IMAD.WIDE.U32.X R6, R15, R29, R12, P0 ;  /* 0x0000001d0f067225 */ /* 0x000fd000000e040c */
.L_x_164:
[----:B--2---:R-:W-:Y:S01]  /*7ba0*/  SHF.R.U64 R5, R6, R27, R7 ;  /* 0x0000001b06057219 */ /* 0x004fe20000001207 */
[----:B0-----:R-:W-:Y:S01]  /*7bb0*/  VIADD R7, R20, 0xffffffff ;  /* 0xffffffff14077836 */ /* 0x001fe20000000000 */
[----:B------:R-:W-:Y:S01]  /*7bc0*/  LOP3.LUT R28, R14, R25, RZ, 0xc0, !PT ;  /* 0x000000190e1c7212 */ /* 0x000fe200078ec0ff */
[----:B------:R-:W-:Y:S02]  /*7bd0*/  IMAD.MOV R18, RZ, RZ, -R18 ;  /* 0x000000ffff127224 */ /* 0x000fe400078e0a12 */
[----:B------:R-:W-:Y:S01]  /*7be0*/  IMAD.MOV R6, RZ, RZ, -R5 ;  /* 0x000000ffff067224 */ /* 0x000fe200078e0a05 */
[----:B------:R-:W-:Y:S01]  /*7bf0*/  LOP3.LUT R16, R16, R7, RZ, 0xc0, !PT ;  /* 0x0000000710107212 */ /* 0x000fe200078ec0ff */
[----:B------:R-:W-:Y:S02]  /*7c00*/  IMAD R28, R26, R5, R28 ;  /* 0x000000051a1c7224 */ /* 0x000fe400078e021c */
[----:B-1----:R-:W-:Y:S02]  /*7c10*/  @P2 IMAD R23, R21, R18, R22 ;  /* 0x0000001215172224 */ /* 0x002fe400078e0216 */
[----:B---3--:R-:W-:-:S02]  /*7c20*/  IMAD R5, R6, R30, R19 ;  /* 0x0000001e06057224 */ /* 0x008fc400078e0213 */
[----:B------:R-:W-:Y:S02]  /*7c30*/  IMAD R28, R28, R31, R23 ;  /* 0x0000001f1c1c7224 */ /* 0x000fe400078e0217 */
[----:B------:R-:W-:Y:S02]  /*7c40*/  IMAD R5, R5, R20, R16 ;  /* 0x0000001405057224 */ /* 0x000fe400078e0210 */
[----:B------:R-:W-:-:S03]  /*7c50*/  IMAD.MOV.U32 R6, RZ, RZ, 0x1 ;  /* 0x00000001ff067424 */ /* 0x000fc600078e00ff */
[----:B------:R-:W-:Y:S02]  /*7c60*/  SEL R7, R5, R28, !P2 ;  /* 0x0000001c05077207 */ /* 0x000fe40005000000 */
[----:B------:R-:W-:Y:S01]  /*7c70*/  SEL R28, R28, R5, !P2 ;  /* 0x000000051c1c7207 */ /* 0x000fe20005000000 */
[----:B------:R-:W-:-:S07]  /*7c80*/  IMAD.MOV.U32 R5, RZ, RZ, R17 ;  /* 0x000000ffff057224 */ /* 0x000fce00078e0011 */
.L_x_162:
[----:B------:R-:W-:Y:S01]  /*7c90*/  LOP3.LUT P0, RZ, R6, 0xff, RZ, 0xc0, !PT ;  /* 0x000000ff06ff7812 */ /* 0x000fe2000780c0ff */
[----:B------:R-:W-:-:S12]  /*7ca0*/  IMAD.MOV.U32 R6, RZ, RZ, R28 ;  /* 0x000000ffff067224 */ /* 0x000fd800078e001c */
[----:B------:R-:W-:Y:S05]  /*7cb0*/  @P0 BRA `(.L_x_165) ;  /* 0xffffff9000a00947 */ /* 0x000fea000383ffff */
[----:B------:R-:W-:Y:S05]  /*7cc0*/  EXIT ;  /* 0x000000000000794d */ /* 0x000fea0003800000 */
.L_x_3:
[----:B0-----:R-:W-:Y:S01]  /*7cd0*/  ULDC.64 UR4, c[0x0][0x650] ;  /* 0x0001940000047ab9 */ /* 0x001fe20000000a00 */
        /* <DEDUP_REMOVED lines=25> */
.L_x_167:
[--C-:B------:R-:W-:Y:S01]  /*7e70*/  SHF.R.U64 R16, R14, R18, R15.reuse ;  /* 0x000000120e107219 */ /* 0x100fe2000000120f */
[----:B------:R-:W0:Y:S01]  /*7e80*/  LDC R22, c[0x0][0x618] ;  /* 0x00018600ff167b82 */ /* 0x000e220000000800 */
[----:B------:R-:W-:Y:S01]  /*7e90*/  I2FP.F32.U32 R7, R8 ;  /* 0x0000000800077245 */ /* 0x000fe20000201000 */
[----:B------:R-:W-:Y:S01]  /*7ea0*/  ULDC UR4, c[0x0][0x150] ;  /* 0x0000540000047ab9 */ /* 0x000fe20000000800 */
[----:B------:R-:W-:Y:S02]  /*7eb0*/  SHF.R.U32.HI R6, RZ, R18, R15 ;  /* 0x00000012ff067219 */ /* 0x000fe4000001160f */
[----:B------:R-:W-:Y:S01]  /*7ec0*/  IADD3 R9, P0, RZ, -R16, RZ ;  /* 0x80000010ff097210 */ /* 0x000fe20007f1e0ff */
[----:B------:R-:W-:Y:S01]  /*7ed0*/  FMUL R13, R7, UR4 ;  /* 0x00000004070d7c20 */ /* 0x000fe20008400000 */
[----:B------:R-:W-:Y:S01]  /*7ee0*/  ULDC UR4, c[0x0][0x154] ;  /* 0x0000550000047ab9 */ /* 0x000fe20000000800 */
[----:B------:R-:W1:Y:S02]  /*7ef0*/  LDC.64 R24, c[0x0][0x640] ;  /* 0x00019000ff187b82 */ /* 0x000e640000000a00 */
[----:B------:R-:W-:-:S02]  /*7f00*/  IMAD.X R11, RZ, RZ, ~R6, P0 ;  /* 0x000000ffff0b7224 */ /* 0x000fc400000e0e06 */
[----:B------:R-:W2:Y:S01]  /*7f10*/  F2I.U32.TRUNC.NTZ R13, R13 ;  /* 0x0000000d000d7305 */ /* 0x000ea2000020f000 */
[----:B------:R-:W-:-:S03]  /*7f20*/  IMAD.WIDE.U32 R6, R9, R20, R2 ;  /* 0x0000001409067225 */ /* 0x000fc600078e0002 */
[----:B------:R-:W3:Y:S01]  /*7f30*/  LDC R15, c[0x0][0x144] ;  /* 0x00005100ff0f7b82 */ /* 0x000ee20000000800 */
[----:B------:R-:W-:-:S04]  /*7f40*/  IMAD R12, R11, R20, RZ ;  /* 0x000000140b0c7224 */ /* 0x000fc800078e02ff */
[----:B------:R-:W-:Y:S02]  /*7f50*/  IMAD R9, R9, R21, R12 ;  /* 0x0000001509097224 */ /* 0x000fe400078e020c */
[----:B------:R-:W-:Y:S01]  /*7f60*/  IMAD.MOV.U32 R12, RZ, RZ, -0x1 ;  /* 0xffffffffff0c7424 */ /* 0x000fe200078e00ff */
[----:B------:R-:W4:Y:S01]  /*7f70*/  LDC R18, c[0x0][0x608] ;  /* 0x00018200ff127b82 */ /* 0x000f220000000800 */
[----:B------:R-:W-:Y:S01]  /*7f80*/  IMAD.IADD R7, R7, 0x1, R9 ;  /* 0x0000000107077824 */ /* 0x000fe200078e0209 */
[----:B------:R-:W-:-:S04]  /*7f90*/  I2FP.F32.U32 R9, R10 ;  /* 0x0000000a00097245 */ /* 0x000fc80000201000 */
[-C--:B0-----:R-:W-:Y:S01]  /*7fa0*/  SHF.R.U64 R14, R6, R22.reuse, R7 ;  /* 0x00000016060e7219 */ /* 0x081fe20000001207 */
[----:B--2---:R-:W-:Y:S01]  /*7fb0*/  IMAD.MOV R6, RZ, RZ, -R13 ;  /* 0x000000ffff067224 */ /* 0x004fe200078e0a0d */
[----:B------:R-:W0:Y:S01]  /*7fc0*/  LDC R11, c[0x0][0x658] ;  /* 0x00019600ff0b7b82 */ /* 0x000e220000000800 */
[----:B-1----:R-:W-:Y:S01]  /*7fd0*/  ISETP.NE.U32.AND P0, PT, R24, RZ, PT ;  /* 0x000000ff1800720c */ /* 0x002fe20003f05070 */
[----:B------:R-:W-:Y:S01]  /*7fe0*/  FMUL R9, R9, UR4 ;  /* 0x0000000409097c20 */ /* 0x000fe20008400000 */
[----:B------:R-:W-:Y:S02]  /*7ff0*/  SHF.R.U32.HI R7, RZ, R22, R7 ;  /* 0x00000016ff077219 */ /* 0x000fe40000011607 */
[----:B------:R-:W-:-:S03]  /*8000*/  ISETP.NE.AND.EX P0, PT, R25, RZ, PT, P0 ;  /* 0x000000ff1900720c */ /* 0x000fc60003f05300 */
[----:B------:R-:W1:Y:S01]  /*8010*/  LDC R21, c[0x0][0x148] ;  /* 0x00005200ff157b82 */ /* 0x000e620000000800 */
[----:B---3--:R-:W-:Y:S02]  /*8020*/  IMAD R22, R15, R6, R8 ;  /* 0x000000060f167224 */ /* 0x008fe400078e0208 */
[----:B------:R-:W-:-:S05]  /*8030*/  IMAD.MOV.U32 R8, RZ, RZ, 0x1 ;  /* 0x00000001ff087424 */ /* 0x000fca00078e00ff */
[----:B------:R-:W2:Y:S01]  /*8040*/  LDC R20, c[0x0][0x600] ;  /* 0x00018000ff147b82 */ /* 0x000ea20000000800 */
[-CC-:B----4-:R-:W-:Y:S02]  /*8050*/  SHF.R.U64 R17, R14, R18.reuse, R7.reuse ;  /* 0x000000120e117219 */ /* 0x190fe40000001207 */
[----:B------:R-:W-:Y:S02]  /*8060*/  SHF.R.U32.HI R6, RZ, R18, R7 ;  /* 0x00000012ff067219 */ /* 0x000fe40000011607 */
[----:B------:R3:W4:Y:S03]  /*8070*/  F2I.U32.TRUNC.NTZ R18, R9 ;  /* 0x0000000900127305 */ /* 0x000726000020f000 */
[----:B------:R-:W1:Y:S01]  /*8080*/  LDC R23, c[0x0][0x648] ;  /* 0x00019200ff177b82 */ /* 0x000e620000000800 */
[-C--:B0-----:R-:W-:Y:S02]  /*8090*/  SHF.R.U64 R19, R17, R11.reuse, R6 ;  /* 0x0000000b11137219 */ /* 0x081fe40000001206 */
[----:B------:R-:W-:-:S02]  /*80a0*/  SHF.L.U32 R12, R12, R11, RZ ;  /* 0x0000000b0c0c7219 */ /* 0x000fc400000006ff */
[-C--:B------:R-:W-:Y:S01]  /*80b0*/  SHF.R.U32.HI R7, RZ, R11.reuse, R6 ;  /* 0x0000000bff077219 */ /* 0x080fe20000011606 */
[----:B------:R-:W-:Y:S01]  /*80c0*/  IMAD.MOV.U32 R6, RZ, RZ, R19 ;  /* 0x000000ffff067224 */ /* 0x000fe200078e0013 */
[----:B------:R-:W-:Y:S01]  /*80d0*/  SHF.L.U32 R27, R8, R11, RZ ;  /* 0x0000000b081b7219 */ /* 0x000fe200000006ff */
[----:B------:R-:W0:Y:S01]  /*80e0*/  LDC R26, c[0x0][0x638] ;  /* 0x00018e00ff1a7b82 */ /* 0x000e220000000800 */
[----:B------:R-:W-:-:S07]  /*80f0*/  LOP3.LUT R28, RZ, R12, RZ, 0x33, !PT ;  /* 0x0000000cff1c7212 */ /* 0x000fce00078e33ff */
[----:B------:R-:W0:Y:S01]  /*8100*/  LDC R29, c[0x0][0x610] ;  /* 0x00018400ff1d7b82 */ /* 0x000e220000000800 */
[----:B---34-:R-:W-:Y:S05]  /*8110*/  @!P0 BRA `(.L_x_168) ;  /* 0x0000000000288947 */ /* 0x018fea0003800000 */
        /* <DEDUP_REMOVED lines=10> */
.L_x_168:
[----:B-1----:R-:W-:Y:S01]  /*81c0*/  SHF.R.U64 R7, R6, R23, R7 ;  /* 0x0000001706077219 */ /* 0x002fe20000001207 */
[----:B--2---:R-:W-:Y:S01]  /*81d0*/  VIADD R9, R20, 0xffffffff ;  /* 0xffffffff14097836 */ /* 0x004fe20000000000 */
[----:B------:R-:W-:Y:S01]  /*81e0*/  LOP3.LUT R6, R17, R28, RZ, 0xc0, !PT ;  /* 0x0000001c11067212 */ /* 0x000fe200078ec0ff */
[----:B------:R-:W-:Y:S02]  /*81f0*/  IMAD.MOV R18, RZ, RZ, -R18 ;  /* 0x000000ffff127224 */ /* 0x000fe400078e0a12 */
[----:B------:R-:W-:Y:S02]  /*8200*/  IMAD.MOV R8, RZ, RZ, -R7 ;  /* 0x000000ffff087224 */ /* 0x000fe400078e0a07 */
[----:B------:R-:W-:Y:S01]  /*8210*/  IMAD R11, R27, R7, R6 ;  /* 0x000000071b0b7224 */ /* 0x000fe200078e0206 */
[----:B------:R-:W-:Y:S01]  /*8220*/  LOP3.LUT R7, R14, R9, RZ, 0xc0, !PT ;  /* 0x000000090e077212 */ /* 0x000fe200078ec0ff */
[----:B------:R-:W-:Y:S02]  /*8230*/  @P2 IMAD R22, R21, R18, R10 ;  /* 0x0000001215162224 */ /* 0x000fe400078e020a */
[----:B0-----:R-:W-:-:S02]  /*8240*/  IMAD R6, R8, R26, R19 ;  /* 0x0000001a08067224 */ /* 0x001fc400078e0213 */
[----:B------:R-:W-:Y:S02]  /*8250*/  IMAD R11, R11, R29, R22 ;  /* 0x0000001d0b0b7224 */ /* 0x000fe400078e0216 */
[----:B------:R-:W-:Y:S02]  /*8260*/  IMAD R6, R6, R20, R7 ;  /* 0x0000001406067224 */ /* 0x000fe400078e0207 */
[----:B------:R-:W-:-:S03]  /*8270*/  IMAD.MOV.U32 R8, RZ, RZ, 0x1 ;  /* 0x00000001ff087424 */ /* 0x000fc600078e00ff */
[----:B------:R-:W-:Y:S02]  /*8280*/  SEL R14, R6, R11, !P2 ;  /* 0x0000000b060e7207 */ /* 0x000fe40005000000 */
[----:B------:R-:W-:Y:S01]  /*8290*/  SEL R11, R11, R6, !P2 ;  /* 0x000000060b0b7207 */ /* 0x000fe20005000000 */
[----:B------:R-:W-:Y:S01]  /*82a0*/  IMAD.MOV.U32 R6, RZ, RZ, R16 ;  /* 0x000000ffff067224 */ /* 0x000fe200078e0010 */
[----:B------:R-:W-:-:S07]  /*82b0*/  PRMT R7, R8, 0x7610, R7 ;  /* 0x0000761008077816 */ /* 0x000fce0000000007 */
.L_x_166:
[----:B------:R-:W-:-:S08]  /*82c0*/  NOP ;  /* 0x0000000000007918 */ /* 0x000fd00000000000 */
[----:B------:R-:W0:-:S00]  /*82d0*/  USETMAXREG.DEALLOC.CTAPOOL 0x28 ;  /* 0x00000028000079c8 */ /* 0x000e0000080e0500 */
[----:B0-----:R-:W-:-:S13]  /*82e0*/  ISETP.NE.AND P0, PT, R5, RZ, PT ;  /* 0x000000ff0500720c */ /* 0x001fda0003f05270 */
[----:B------:R-:W-:Y:S05]  /*82f0*/  @P0 EXIT ;  /* 0x000000000000094d */ /* 0x000fea0003800000 */
[----:B------:R-:W-:Y:S01]  /*8300*/  LOP3.LUT P0, RZ, R7, 0xff, RZ, 0xc0, !PT ;  /* 0x000000ff07ff7812 */ /* 0x000fe2000780c0ff */
[----:B------:R-:W-:Y:S02]  /*8310*/  IMAD.MOV.U32 R5, RZ, RZ, 0x1 ;  /* 0x00000001ff057424 */ /* 0x000fe400078e00ff */
[----:B------:R-:W-:-:S10]  /*8320*/  IMAD.MOV.U32 R13, RZ, RZ, RZ ;  /* 0x000000ffff0d7224 */ /* 0x000fd400078e00ff */
[----:B------:R-:W-:Y:S05]  /*8330*/  @!P0 BRA `(.L_x_169) ;  /* 0x0000000c00288947 */ /* 0x000fea0003800000 */
[----:B------:R-:W0:Y:S01]  /*8340*/  LDC R5, c[0x0][0x28c] ;  /* 0x0000a300ff057b82 */ /* 0x000e220000000800 */
[----:B------:R-:W-:Y:S01]  /*8350*/  ULDC UR5, c[0x0][0x600] ;  /* 0x0001800000057ab9 */ /* 0x000fe20000000800 */
[----:B------:R-:W-:Y:S01]  /*8360*/  ULDC UR4, c[0x0][0xc] ;  /* 0x0000030000047ab9 */ /* 0x000fe20000000800 */
[----:B------:R-:W-:Y:S01]  /*8370*/  UIADD3 UR16, UR5, -0x1, URZ ;  /* 0xffffffff05107890 */ /* 0x000fe2000fffe03f */
[C---:B------:R-:W-:Y:S01]  /*8380*/  LOP3.LUT P3, RZ, R0.reuse, 0x7f, RZ, 0xc0, !PT ;  /* 0x0000007f00ff7812 */ /* 0x040fe2000786c0ff */
[----:B------:R-:W-:Y:S01]  /*8390*/  ULDC UR6, c[0x0][0x658] ;  /* 0x0001960000067ab9 */ /* 0x000fe20000000800 */
[----:B------:R-:W-:Y:S01]  /*83a0*/  ULDC UR5, c[0x0][0x10] ;  /* 0x0000040000057ab9 */ /* 0x000fe20000000800 */
[----:B------:R-:W-:Y:S01]  /*83b0*/  UMOV UR7, 0xffffffff ;  /* 0xffffffff00077882 */ /* 0x000fe20000000000 */
[----:B------:R-:W-:Y:S01]  /*83c0*/  UMOV UR8, 0x1 ;  /* 0x0000000100087882 */ /* 0x000fe20000000000 */
[----:B------:R-:W-:Y:S01]  /*83d0*/  UIMAD.WIDE.U32 UR4, UR4, UR5, URZ ;  /* 0x00000005040472a5 */ /* 0x000fe2000f8e003f */
[----:B------:R-:W-:Y:S01]  /*83e0*/  LOP3.LUT P0, RZ, R0, 0x1f, RZ, 0xc0, !PT ;  /* 0x0000001f00ff7812 */ /* 0x000fe2000780c0ff */
[----:B------:R-:W-:Y:S01]  /*83f0*/  USHF.L.U32 UR7, UR7, UR6, URZ ;  /* 0x0000000607077299 */ /* 0x000fe2000800063f */
[----:B------:R-:W-:Y:S01]  /*8400*/  BSSY B0, `(.L_x_169) ;  /* 0x00000bd000007945 */ /* 0x000fe20003800000 */
[----:B------:R-:W-:Y:S01]  /*8410*/  USHF.L.U32 UR18, UR8, UR6, URZ ;  /* 0x0000000608127299 */ /* 0x000fe2000800063f */
[----:B------:R-:W-:Y:S01]  /*8420*/  IMAD.MOV.U32 R15, RZ, RZ, 0x1 ;  /* 0x00000001ff0f7424 */ /* 0x000fe200078e00ff */
[----:B------:R-:W-:Y:S01]  /*8430*/  LOP3.LUT R16, R4, 0x2, RZ, 0xfc, !PT ;  /* 0x0000000204107812 */ /* 0x000fe200078efcff */
[----:B------:R-:W-:Y:S01]  /*8440*/  ULDC UR6, c[0x0][0x14] ;  /* 0x0000050000067ab9 */ /* 0x000fe20000000800 */
[----:B------:R-:W-:Y:S01]  /*8450*/  PLOP3.LUT P0, PT, P0, P3, PT, 0x8a, 0x0 ;  /* 0x000000000000781c */ /* 0x000fe20000707172 */
[----:B------:R-:W-:Y:S01]  /*8460*/  UIMAD.WIDE.U32 UR20, UR4, UR6, URZ ;  /* 0x00000006041472a5 */ /* 0x000fe2000f8e003f */
[----:B------:R-:W-:Y:S01]  /*8470*/  IMAD.MOV.U32 R13, RZ, RZ, RZ ;  /* 0x000000ffff0d7224 */ /* 0x000fe200078e00ff */
[----:B------:R-:W-:-:S02]  /*8480*/  UIMAD UR13, UR5, UR6, URZ ;  /* 0x00000006050d72a4 */ /* 0x000fc4000f8e023f */
[----:B------:R-:W-:Y:S01]  /*8490*/  ULOP3.LUT UR17, URZ, UR7, URZ, 0x33, !UPT ;  /* 0x000000073f117292 */ /* 0x000fe2000f8e333f */
[----:B0-----:R-:W-:Y:S01]  /*84a0*/  VIADD R5, R5, 0x7f ;  /* 0x0000007f05057836 */ /* 0x001fe20000000000 */
[----:B------:R-:W-:Y:S01]  /*84b0*/  UIADD3 UR13, UR21, UR13, URZ ;  /* 0x0000000d150d7290 */ /* 0x000fe2000fffe03f */
[----:B------:R-:W-:-:S03]  /*84c0*/  ULDC.64 UR22, c[0x0][0x198] ;  /* 0x0000660000167ab9 */ /* 0x000fc60000000a00 */
[----:B------:R-:W-:-:S04]  /*84d0*/  SHF.R.S32.HI R8, RZ, 0x1f, R5 ;  /* 0x0000001fff087819 */ /* 0x000fc80000011405 */
[----:B------:R-:W-:Y:S01]  /*84e0*/  LEA.HI R8, R8, R5, RZ, 0x7 ;  /* 0x0000000508087211 */ /* 0x000fe200078f38ff */
[----:B------:R-:W-:-:S03]  /*84f0*/  IMAD.MOV.U32 R5, RZ, RZ, 0x1 ;  /* 0x00000001ff057424 */ /* 0x000fc600078e00ff */
[----:B------:R-:W-:-:S05]  /*8500*/  SHF.R.S32.HI R12, RZ, 0x7, R8 ;  /* 0x00000007ff0c7819 */ /* 0x000fca0000011408 */
[----:B------:R-:W-:-:S07]  /*8510*/  VIADD R0, R12, 0x1 ;  /* 0x000000010c007836 */ /* 0x000fce0000000000 */
.L_x_181:
[----:B------:R-:W-:-:S03]  /*8520*/  UMOV UR4, 0xffffffff ;  /* 0xffffffff00047882 */ /* 0x000fc60000000000 */
[----:B------:R-:W-:Y:S05]  /*8530*/  BRA.DIV UR4, `(.L_x_170) ;  /* 0x0000000e04bc7947 */ /* 0x000fea000b800000 */
[----:B------:R-:W-:-:S13]  /*8540*/  ELECT P1, URZ, PT ;  /* 0x00000000003f782f */ /* 0x000fda0003820000 */
.L_x_193:
[----:B------:R-:W0:Y:S01]  /*8550*/  LDC R7, c[0x0][0x28c] ;  /* 0x0000a300ff077b82 */ /* 0x000e220000000800 */
[----:B------:R-:W-:Y:S01]  /*8560*/  BSSY B1, `(.L_x_171) ;  /* 0x0000035000017945 */ /* 0x000fe20003800000 */
[----:B0-----:R-:W-:-:S13]  /*8570*/  ISETP.LT.OR P1, PT, R7, 0x1, !P1 ;  /* 0x000000010700780c */ /* 0x001fda0004f21670 */
[----:B------:R-:W-:Y:S05]  /*8580*/  @P1 BRA `(.L_x_172) ;  /* 0x0000000000c81947 */ /* 0x000fea0003800000 */
[----:B------:R-:W-:Y:S02]  /*8590*/  IMAD.SHL.U32 R14, R14, 0x80, RZ ;  /* 0x000000800e0e7824 */ /* 0x000fe400078e00ff */
[----:B------:R-:W-:Y:S02]  /*85a0*/  IMAD.SHL.U32 R17, R11, 0x80, RZ ;  /* 0x000000800b117824 */ /* 0x000fe400078e00ff */
[----:B------:R-:W-:Y:S02]  /*85b0*/  IMAD.MOV.U32 R20, RZ, RZ, RZ ;  /* 0x000000ffff147224 */ /* 0x000fe400078e00ff */
[----:B------:R-:W-:Y:S02]  /*85c0*/  IMAD.MOV.U32 R7, RZ, RZ, R0 ;  /* 0x000000ffff077224 */ /* 0x000fe400078e0000 */
[----:B------:R-:W-:Y:S02]  /*85d0*/  IMAD.MOV.U32 R8, RZ, RZ, R5 ;  /* 0x000000ffff087224 */ /* 0x000fe400078e0005 */
[----:B------:R-:W-:-:S07]  /*85e0*/  IMAD.MOV.U32 R9, RZ, RZ, R13 ;  /* 0x000000ffff097224 */ /* 0x000fce00078e000d */
.L_x_176:
[----:B------:R-:W0:Y:S01]  /*85f0*/  S2R R11, SR_CgaCtaId ;  /* 0x00000000000b7919 */ /* 0x000e220000008800 */
[----:B------:R-:W-:-:S04]  /*8600*/  MOV R10, 0x400 ;  /* 0x00000400000a7802 */ /* 0x000fc80000000f00 */
[----:B0-----:R-:W-:Y:S02]  /*8610*/  LEA R18, R11, R10, 0x18 ;  /* 0x0000000a0b127211 */ /* 0x001fe400078ec0ff */
[----:B------:R-:W-:Y:S01]  /*8620*/  SHF.L.U32 R10, R8, 0x1f, RZ ;  /* 0x0000001f080a7819 */ /* 0x000fe200000006ff */
[----:B------:R-:W0:Y:S02]  /*8630*/  @!P3 LDC R11, c[0x0][0x500] ;  /* 0x00014000ff0bbb82 */ /* 0x000e240000000800 */
[----:B------:R-:W-:-:S04]  /*8640*/  IMAD R19, R9, 0x8, R18 ;  /* 0x0000000809137824 */ /* 0x000fc800078e0212 */
[----:B------:R-:W1:Y:S02]  /*8650*/  SYNCS.PHASECHK.TRANS64.TRYWAIT P1, [R19+URZ+0x28], R10 ;  /* 0x0000280a130075a7 */ /* 0x000e64000802017f */
[----:B-1----:R-:W-:Y:S05]  /*8660*/  @!P1 BRA `(.L_x_173) ;  /* 0x0000000c00909947 */ /* 0x002fea0003800000 */
.L_x_194:
[----:B-1----:R-:W-:Y:S01]  /*8670*/  PRMT R10, R16, 0x9910, RZ ;  /* 0x00009910100a7816 */ /* 0x002fe200000000ff */
[----:B0-----:R0:W-:Y:S03]  /*8680*/  @!P3 SYNCS.ARRIVE.TRANS64 RZ, [R19+URZ], R11 ;  /* 0x0000000b13ffb9a7 */ /* 0x0011e6000800003f */
[----:B------:R-:W-:-:S13]  /*8690*/  ISETP.NE.AND P1, PT, R10, 0x2, PT ;  /* 0x000000020a00780c */ /* 0x000fda0003f25270 */
[----:B0-----:R-:W-:Y:S05]  /*86a0*/  @P1 BRA `(.L_x_174) ;  /* 0x0000000000041947 */ /* 0x001fea0003800000 */
[----:B------:R-:W-:Y:S01]  /*86b0*/  BPT.TRAP 0x1 ;  /* 0x000000040000795c */ /* 0x000fe20000300000 */
.L_x_174:
[----:B------:R-:W-:Y:S05]  /*86c0*/  @P0 BRA `(.L_x_175) ;  /* 0x0000000000040947 */ /* 0x000fea0003800000 */
[----:B------:R-:W-:Y:S01]  /*86d0*/  BPT.TRAP 0x1 ;  /* 0x000000040000795c */ /* 0x000fe20000300000 */
.L_x_175:
[----:B------:R-:W-:Y:S01]  /*86e0*/  IMAD R18, R9, 0x4000, R18 ;  /* 0x0000400009127824 */ /* 0x000fe200078e0212 */
[----:B------:R-:W-:Y:S01]  /*86f0*/  R2UR UR9, R19 ;  /* 0x00000000130972ca */ /* 0x000fe200000e0000 */
[----:B------:R-:W-:Y:S01]  /*8700*/  VIADD R7, R7, 0xffffffff ;  /* 0xffffffff07077836 */ /* 0x000fe20000000000 */
[----:B------:R-:W-:Y:S01]  /*8710*/  UIADD3 UR4, UP0, UR22, 0xf0, URZ ;  /* 0x000000f016047890 */ /* 0x000fe2000ff1e03f */
[----:B------:R-:W-:Y:S01]  /*8720*/  R2UR UR11, R17 ;  /* 0x00000000110b72ca */ /* 0x000fe200000e0000 */
[----:B------:R-:W-:Y:S01]  /*8730*/  UIADD3 UR24, UP1, UR22, 0x1f0, URZ ;  /* 0x000001f016187890 */ /* 0x000fe2000ff3e03f */
[----:B------:R-:W-:Y:S01]  /*8740*/  R2UR UR8, R18 ;  /* 0x00000000120872ca */ /* 0x000fe200000e0000 */
[----:B------:R-:W-:Y:S01]  /*8750*/  UIADD3.X UR5, URZ, UR23, URZ, UP0, !UPT ;  /* 0x000000173f057290 */ /* 0x000fe200087fe43f */
[----:B------:R-:W-:Y:S01]  /*8760*/  R2UR UR10, R20 ;  /* 0x00000000140a72ca */ /* 0x000fe200000e0000 */
[----:B------:R-:W-:Y:S01]  /*8770*/  VIADD R9, R9, 0x1 ;  /* 0x0000000109097836 */ /* 0x000fe20000000000 */
[----:B------:R-:W-:Y:S01]  /*8780*/  R2UR UR12, R6 ;  /* 0x00000000060c72ca */ /* 0x000fe200000e0000 */
[----:B------:R-:W-:Y:S01]  /*8790*/  UIADD3.X UR25, URZ, UR23, URZ, UP1, !UPT ;  /* 0x000000173f197290 */ /* 0x000fe20008ffe43f */
[----:B------:R-:W-:Y:S01]  /*87a0*/  R2UR UR19, R14 ;  /* 0x000000000e1372ca */ /* 0x000fe200000e0000 */
[----:B------:R-:W-:Y:S01]  /*87b0*/  UMOV UR6, 0x0 ;  /* 0x0000000000067882 */ /* 0x000fe20000000000 */
[----:B------:R-:W-:Y:S01]  /*87c0*/  ISETP.GT.AND P4, PT, R7, 0x1, PT ;  /* 0x000000010700780c */ /* 0x000fe20003f84270 */
[----:B------:R-:W-:Y:S01]  /*87d0*/  UMOV UR7, 0x10000000 ;  /* 0x1000000000077882 */ /* 0x000fe20000000000 */
[----:B------:R-:W-:Y:S01]  /*87e0*/  ISETP.NE.AND P1, PT, R9, 0x5, PT ;  /* 0x000000050900780c */ /* 0x000fe20003f25270 */
[----:B------:R-:W-:-:S02]  /*87f0*/  VIADD R20, R20, 0x80 ;  /* 0x0000008014147836 */ /* 0x000fc40000000000 */
[----:B------:R-:W-:Y:S01]  /*8800*/  UIADD3 UR14, UR8, 0x100, URZ ;  /* 0x00000100080e7890 */ /* 0x000fe2000fffe03f */
[----:B------:R-:W-:Y:S01]  /*8810*/  SEL R11, RZ, 0x1, P1 ;  /* 0x00000001ff0b7807 */ /* 0x000fe20000800000 */
[----:B------:R-:W-:Y:S01]  /*8820*/  UIADD3 UR15, UR8, 0x14100, URZ ;  /* 0x00014100080f7890 */ /* 0x000fe2000fffe03f */
[----:B------:R-:W-:Y:S02]  /*8830*/  SEL R9, R9, RZ, P1 ;  /* 0x000000ff09097207 */ /* 0x000fe40000800000 */
[----:B------:R-:W-:Y:S02]  /*8840*/  LOP3.LUT R8, R8, R11, RZ, 0x3c, !PT ;  /* 0x0000000b08087212 */ /* 0x000fe400078e3cff */
[----:B------:R-:W-:Y:S02]  /*8850*/  UMOV UR8, UR14 ;  /* 0x0000000e00087c82 */ /* 0x000fe40008000000 */
[----:B------:R0:W-:Y:S02]  /*8860*/  UTMALDG.3D [UR8], [UR4], desc[UR6] ;  /* 0x00000608040075b4 */ /* 0x0001e40008011000 */
[----:B0-----:R-:W-:Y:S01]  /*8870*/  UMOV UR8, UR15 ;  /* 0x0000000f00087c82 */ /* 0x001fe20008000000 */
[----:B------:R-:W-:-:S02]  /*8880*/  UMOV UR11, UR19 ;  /* 0x00000013000b7c82 */ /* 0x000fc40008000000 */
[----:B------:R0:W-:Y:S02]  /*8890*/  UTMALDG.3D [UR8], [UR24], desc[UR6] ;  /* 0x00000608180075b4 */ /* 0x0001e40008011000 */
[----:B0-----:R-:W-:Y:S05]  /*88a0*/  @P4 BRA `(.L_x_176) ;  /* 0xfffffffc00504947 */ /* 0x001fea000383ffff */
.L_x_172:
[----:B------:R-:W-:Y:S05]  /*88b0*/  BSYNC B1 ;  /* 0x0000000000017941 */ /* 0x000fea0003800000 */
.L_x_171:
[----:B------:R-:W-:Y:S01]  /*88c0*/  LOP3.LUT P4, RZ, R15, 0xff, RZ, 0xc0, !PT ;  /* 0x000000ff0fff7812 */ /* 0x000fe2000788c0ff */
[----:B------:R-:W-:Y:S01]  /*88d0*/  IMAD.IADD R13, R12, 0x1, R13 ;  /* 0x000000010c0d7824 */ /* 0x000fe200078e020d */
[----:B------:R-:W-:Y:S01]  /*88e0*/  IADD3 R2, P5, R2, UR20, RZ ;  /* 0x0000001402027c10 */ /* 0x000fe2000ffbe0ff */
[----:B------:R-:W-:Y:S01]  /*88f0*/  ULDC.64 UR4, c[0x0][0x650] ;  /* 0x0001940000047ab9 */ /* 0x000fe20000000a00 */
[----:B------:R-:W-:Y:S01]  /*8900*/  BSSY B1, `(.L_x_177) ;  /* 0x000006a000017945 */ /* 0x000fe20003800000 */
[----:B------:R-:W-:Y:S01]  /*8910*/  IMAD.MOV.U32 R11, RZ, RZ, -0x1 ;  /* 0xffffffffff0b7424 */ /* 0x000fe200078e00ff */
[----:B------:R-:W-:Y:S01]  /*8920*/  ISETP.GT.U32.AND P1, PT, R13, 0x4, PT ;  /* 0x000000040d00780c */ /* 0x000fe20003f24070 */
[----:B------:R-:W-:Y:S01]  /*8930*/  IMAD.MOV.U32 R14, RZ, RZ, -0x1 ;  /* 0xffffffffff0e7424 */ /* 0x000fe200078e00ff */
[----:B------:R-:W-:Y:S02]  /*8940*/  IADD3.X R3, R3, UR13, RZ, P5, !PT ;  /* 0x0000000d03037c10 */ /* 0x000fe4000affe4ff */
[----:B------:R-:W-:-:S02]  /*8950*/  ISETP.LT.U32.AND P1, PT, R12, 0x5, P1 ;  /* 0x000000050c00780c */ /* 0x000fc40000f21070 */
[----:B------:R-:W-:Y:S01]  /*8960*/  PRMT R15, RZ, 0x7610, R15 ;  /* 0x00007610ff0f7816 */ /* 0x000fe2000000000f */
[----:B------:R-:W0:Y:S01]  /*8970*/  @P4 S2R R7, SR_CgaCtaId ;  /* 0x0000000000074919 */ /* 0x000e220000008800 */
[----:B------:R-:W-:-:S04]  /*8980*/  @P4 MOV R6, 0x400 ;  /* 0x0000040000064802 */ /* 0x000fc80000000f00 */
[----:B0-----:R-:W-:Y:S01]  /*8990*/  @P4 LEA R8, R7, R6, 0x18 ;  /* 0x0000000607084211 */ /* 0x001fe200078ec0ff */
[----:B------:R-:W-:Y:S01]  /*89a0*/  IMAD.WIDE.U32 R6, R13, -0x33333333, RZ ;  /* 0xcccccccd0d067825 */ /* 0x000fe200078e00ff */
[----:B------:R-:W-:Y:S02]  /*89b0*/  SEL R6, RZ, 0x1, !P1 ;  /* 0x00000001ff067807 */ /* 0x000fe40004800000 */
[----:B------:R-:W-:Y:S01]  /*89c0*/  ISETP.GE.U32.AND P1, PT, R2, UR4, PT ;  /* 0x0000000402007c0c */ /* 0x000fe2000bf26070 */
[----:B------:R0:W-:Y:S01]  /*89d0*/  @P4 SYNCS.ARRIVE.TRANS64.A1T0 RZ, [R8+URZ+0x68], RZ ;  /* 0x000068ff08ff49a7 */ /* 0x0001e2000810003f */
[----:B------:R-:W-:Y:S02]  /*89e0*/  ISETP.GE.U32.AND P4, PT, R12, 0x5, PT ;  /* 0x000000050c00780c */ /* 0x000fe40003f86070 */
[----:B------:R-:W-:Y:S02]  /*89f0*/  ISETP.GE.U32.AND.EX P1, PT, R3, UR5, PT, P1 ;  /* 0x0000000503007c0c */ /* 0x000fe4000bf26110 */
[----:B------:R-:W-:Y:S01]  /*8a00*/  LOP3.LUT R5, R5, R6, RZ, 0x3c, !PT ;  /* 0x0000000605057212 */ /* 0x000fe200078e3cff */
[----:B------:R-:W-:Y:S01]  /*8a10*/  IMAD.MOV.U32 R6, RZ, RZ, -0x1 ;  /* 0xffffffffff067424 */ /* 0x000fe200078e00ff */
[----:B0-----:R-:W-:-:S02]  /*8a20*/  SHF.R.U32.HI R8, RZ, 0x2, R7 ;  /* 0x00000002ff087819 */ /* 0x001fc40000011607 */
[----:B------:R-:W-:-:S03]  /*8a30*/  PRMT R7, RZ, 0x7610, R7 ;  /* 0x00007610ff077816 */ /* 0x000fc60000000007 */
[----:B------:R-:W-:Y:S02]  /*8a40*/  IMAD R13, R8, -0x5, R13 ;  /* 0xfffffffb080d7824 */ /* 0x000fe400078e020d */
[----:B------:R-:W-:Y:S02]  /*8a50*/  @P4 LOP3.LUT R5, R5, 0x1, R8, 0x78, !PT ;  /* 0x0000000105054812 */ /* 0x000fe400078e7808 */
[----:B------:R-:W-:Y:S05]  /*8a60*/  @P1 BRA `(.L_x_178) ;  /* 0x00000004004c1947 */ /* 0x000fea0003800000 */
[----:B------:R-:W-:Y:S01]  /*8a70*/  ULDC.64 UR4, c[0x0][0x628] ;  /* 0x00018a0000047ab9 */ /* 0x000fe20000000a00 */
[----:B------:R-:W0:Y:S01]  /*8a80*/  S2R R17, SR_CTAID.X ;  /* 0x0000000000117919 */ /* 0x000e220000002500 */
[----:B------:R-:W-:Y:S01]  /*8a90*/  ISETP.NE.U32.AND P1, PT, RZ, UR4, PT ;  /* 0x00000004ff007c0c */ /* 0x000fe2000bf25070 */
[----:B------:R-:W-:Y:S01]  /*8aa0*/  ULDC UR7, c[0x0][0x630] ;  /* 0x00018c0000077ab9 */ /* 0x000fe20000000800 */
[----:B------:R-:W-:Y:S01]  /*8ab0*/  IMAD.MOV.U32 R6, RZ, RZ, R2 ;  /* 0x000000ffff067224 */ /* 0x000fe200078e0002 */
[----:B------:R-:W1:Y:S01]  /*8ac0*/  S2R R14, SR_CTAID.Y ;  /* 0x00000000000e7919 */ /* 0x000e620000002600 */
[----:B------:R-:W-:Y:S01]  /*8ad0*/  ISETP.NE.AND.EX P1, PT, RZ, UR5, PT, P1 ;  /* 0x00000005ff007c0c */ /* 0x000fe2000bf25310 */
[----:B------:R-:W-:-:S12]  /*8ae0*/  IMAD.MOV.U32 R7, RZ, RZ, R3 ;  /* 0x000000ffff077224 */ /* 0x000fd800078e0003 */
[----:B------:R-:W-:Y:S05]  /*8af0*/  @!P1 BRA `(.L_x_179) ;  /* 0x0000000000289947 */ /* 0x000fea0003800000 */
[----:B------:R-:W-:Y:S02]  /*8b00*/  ULDC UR6, c[0x0][0x634] ;  /* 0x00018d0000067ab9 */ /* 0x000fe40000000800 */
[----:B------:R-:W-:-:S05]  /*8b10*/  IADD3 R11, P1, R2, UR6, RZ ;  /* 0x00000006020b7c10 */ /* 0x000fca000ff3e0ff */
[----:B------:R-:W-:-:S04]  /*8b20*/  IMAD.X R19, RZ, RZ, R3, P1 ;  /* 0x000000ffff137224 */ /* 0x000fc800008e0603 */
[----:B------:R-:W-:-:S04]  /*8b30*/  IMAD.WIDE.U32 R8, R19, UR4, RZ ;  /* 0x0000000413087c25 */ /* 0x000fc8000f8e00ff */
[----:B------:R-:W-:-:S04]  /*8b40*/  IMAD.WIDE.U32 R8, P1, R11, UR5, R8 ;  /* 0x000000050b087c25 */ /* 0x000fc8000f820008 */
[----:B------:R-:W-:-:S04]  /*8b50*/  IMAD.WIDE.U32 R10, R11, UR4, RZ ;  /* 0x000000040b0a7c25 */ /* 0x000fc8000f8e00ff */
[----:B------:R-:W-:Y:S01]  /*8b60*/  IMAD.X R7, RZ, RZ, RZ, P1 ;  /* 0x000000ffff077224 */ /* 0x000fe200008e06ff */
[----:B------:R-:W-:Y:S01]  /*8b70*/  IADD3 RZ, P1, R11, R8, RZ ;  /* 0x000000080bff7210 */ /* 0x000fe20007f3e0ff */
[----:B------:R-:W-:-:S04]  /*8b80*/  IMAD.MOV.U32 R6, RZ, RZ, R9 ;  /* 0x000000ffff067224 */ /* 0x000fc800078e0009 */
[----:B------:R-:W-:-:S08]  /*8b90*/  IMAD.WIDE.U32.X R6, R19, UR5, R6, P1 ;  /* 0x0000000513067c25 */ /* 0x000fd000088e0406 */
.L_x_179:
[--C-:B------:R-:W-:Y:S01]  /*8ba0*/  SHF.R.U64 R10, R6, UR7, R7.reuse ;  /* 0x00000007060a7c19 */ /* 0x100fe20008001207 */
[----:B------:R-:W-:Y:S01]  /*8bb0*/  ULDC.64 UR4, c[0x0][0x620] ;  /* 0x0001880000047ab9 */ /* 0x000fe20000000a00 */
[----:B------:R-:W-:Y:S01]  /*8bc0*/  SHF.R.U32.HI R6, RZ, UR7, R7 ;  /* 0x00000007ff067c19 */ /* 0x000fe20008011607 */
[----:B------:R-:W2:Y:S01]  /*8bd0*/  LDC R22, c[0x0][0x144] ;  /* 0x00005100ff167b82 */ /* 0x000ea20000000800 */
[----:B------:R-:W-:Y:S01]  /*8be0*/  IADD3 R9, P1, RZ, -R10, RZ ;  /* 0x8000000aff097210 */ /* 0x000fe20007f3e0ff */
[----:B------:R-:W-:Y:S01]  /*8bf0*/  ULDC.64 UR8, c[0x0][0x640] ;  /* 0x0001900000087ab9 */ /* 0x000fe20000000a00 */
[----:B0-----:R-:W-:Y:S01]  /*8c00*/  I2FP.F32.U32 R11, R17 ;  /* 0x00000011000b7245 */ /* 0x001fe20000201000 */
[----:B------:R-:W-:Y:S02]  /*8c10*/  ULDC UR6, c[0x0][0x608] ;  /* 0x0001820000067ab9 */ /* 0x000fe40000000800 */
[----:B------:R-:W-:Y:S01]  /*8c20*/  IMAD.X R6, RZ, RZ, ~R6, P1 ;  /* 0x000000ffff067224 */ /* 0x000fe200008e0e06 */
[----:B------:R-:W-:Y:S01]  /*8c30*/  ISETP.NE.U32.AND P1, PT, RZ, UR8, PT ;  /* 0x00000008ff007c0c */ /* 0x000fe2000bf25070 */
[----:B------:R-:W0:Y:S02]  /*8c40*/  LDC R19, c[0x0][0x148] ;  /* 0x00005200ff137b82 */ /* 0x000e240000000800 */
[----:B------:R-:W-:Y:S01]  /*8c50*/  IMAD R8, R6, UR4, RZ ;  /* 0x0000000406087c24 */ /* 0x000fe2000f8e02ff */
[----:B------:R-:W-:Y:S01]  /*8c60*/  ISETP.NE.AND.EX P1, PT, RZ, UR9, PT, P1 ;  /* 0x00000009ff007c0c */ /* 0x000fe2000bf25310 */
[----:B------:R-:W-:Y:S01]  /*8c70*/  IMAD.WIDE.U32 R6, R9, UR4, R2 ;  /* 0x0000000409067c25 */ /* 0x000fe2000f8e0002 */
[----:B------:R-:W-:-:S03]  /*8c80*/  ULDC UR4, c[0x0][0x150] ;  /* 0x0000540000047ab9 */ /* 0x000fc60000000800 */
[----:B------:R-:W-:Y:S02]  /*8c90*/  IMAD R9, R9, UR5, R8 ;  /* 0x0000000509097c24 */ /* 0x000fe4000f8e0208 */
[----:B------:R-:W-:Y:S01]  /*8ca0*/  FMUL R8, R11, UR4 ;  /* 0x000000040b087c20 */ /* 0x000fe20008400000 */
[----:B------:R-:W-:Y:S01]  /*8cb0*/  ULDC UR4, c[0x0][0x618] ;  /* 0x0001860000047ab9 */ /* 0x000fe20000000800 */
[----:B------:R-:W-:Y:S01]  /*8cc0*/  ULDC UR5, c[0x0][0x154] ;  /* 0x0000550000057ab9 */ /* 0x000fe20000000800 */
[----:B------:R-:W-:-:S03]  /*8cd0*/  IMAD.IADD R7, R7, 0x1, R9 ;  /* 0x0000000107077824 */ /* 0x000fc600078e0209 */
[----:B------:R-:W3:Y:S02]  /*8ce0*/  F2I.U32.TRUNC.NTZ R8, R8 ;  /* 0x0000000800087305 */ /* 0x000ee4000020f000 */
[----:B------:R-:W-:Y:S02]  /*8cf0*/  SHF.R.U64 R11, R6, UR4, R7 ;  /* 0x00000004060b7c19 */ /* 0x000fe40008001207 */
[----:B-1----:R-:W-:-:S05]  /*8d00*/  I2FP.F32.U32 R6, R14 ;  /* 0x0000000e00067245 */ /* 0x002fca0000201000 */
[----:B------:R-:W-:Y:S01]  /*8d10*/  FMUL R21, R6, UR5 ;  /* 0x0000000506157c20 */ /* 0x000fe20008400000 */
[----:B------:R-:W-:Y:S01]  /*8d20*/  SHF.R.U32.HI R6, RZ, UR4, R7 ;  /* 0x00000004ff067c19 */ /* 0x000fe20008011607 */
[----:B------:R-:W-:-:S03]  /*8d30*/  ULDC UR4, c[0x0][0x658] ;  /* 0x0001960000047ab9 */ /* 0x000fc60000000800 */
[--C-:B------:R-:W-:Y:S01]  /*8d40*/  SHF.R.U64 R20, R11, UR6, R6.reuse ;  /* 0x000000060b147c19 */ /* 0x100fe20008001206 */
[----:B------:R-:W1:Y:S01]  /*8d50*/  F2I.U32.TRUNC.NTZ R21, R21 ;  /* 0x0000001500157305 */ /* 0x000e62000020f000 */
[----:B------:R-:W-:Y:S01]  /*8d60*/  SHF.R.U32.HI R7, RZ, UR6, R6 ;  /* 0x00000006ff077c19 */ /* 0x000fe20008011606 */
[----:B---3--:R-:W-:-:S03]  /*8d70*/  IMAD.MOV R8, RZ, RZ, -R8 ;  /* 0x000000ffff087224 */ /* 0x008fc600078e0a08 */
[----:B------:R-:W-:Y:S01]  /*8d80*/  SHF.R.U64 R18, R20, UR4, R7 ;  /* 0x0000000414127c19 */ /* 0x000fe20008001207 */
[----:B--2---:R-:W-:Y:S01]  /*8d90*/  IMAD R17, R22, R8, R17 ;  /* 0x0000000816117224 */ /* 0x004fe200078e0211 */
[----:B------:R-:W-:-:S03]  /*8da0*/  SHF.R.U32.HI R23, RZ, UR4, R7 ;  /* 0x00000004ff177c19 */ /* 0x000fc60008011607 */
[----:B------:R-:W-:Y:S02]  /*8db0*/  IMAD.MOV.U32 R6, RZ, RZ, R18 ;  /* 0x000000ffff067224 */ /* 0x000fe400078e0012 */
[----:B------:R-:W-:Y:S01]  /*8dc0*/  IMAD.MOV.U32 R7, RZ, RZ, R23 ;  /* 0x000000ffff077224 */ /* 0x000fe200078e0017 */
[----:B-1----:R-:W-:Y:S06]  /*8dd0*/  @!P1 BRA `(.L_x_180) ;  /* 0x0000000000289947 */ /* 0x002fec0003800000 */
[----:B------:R-:W-:Y:S02]  /*8de0*/  ULDC UR4, c[0x0][0x64c] ;  /* 0x0001930000047ab9 */ /* 0x000fe40000000800 */
[----:B------:R-:W-:-:S05]  /*8df0*/  IADD3 R7, P1, R18, UR4, RZ ;  /* 0x0000000412077c10 */ /* 0x000fca000ff3e0ff */
[----:B------:R-:W-:-:S04]  /*8e00*/  IMAD.X R23, RZ, RZ, R23, P1 ;  /* 0x000000ffff177224 */ /* 0x000fc800008e0617 */
[----:B------:R-:W-:-:S04]  /*8e10*/  IMAD.WIDE.U32 R8, R23, UR8, RZ ;  /* 0x0000000817087c25 */ /* 0x000fc8000f8e00ff */
[----:B------:R-:W-:-:S04]  /*8e20*/  IMAD.WIDE.U32 R8, P1, R7, UR9, R8 ;  /* 0x0000000907087c25 */ /* 0x000fc8000f820008 */
[----:B------:R-:W-:-:S04]  /*8e30*/  IMAD.WIDE.U32 R6, R7, UR8, RZ ;  /* 0x0000000807067c25 */ /* 0x000fc8000f8e00ff */
[----:B------:R-:W-:Y:S01]  /*8e40*/  IMAD.MOV.U32 R6, RZ, RZ, R9 ;  /* 0x000000ffff067224 */ /* 0x000fe200078e0009 */
[----:B------:R-:W-:Y:S01]  /*8e50*/  IADD3 RZ, P4, R7, R8, RZ ;  /* 0x0000000807ff7210 */ /* 0x000fe20007f9e0ff */
[----:B------:R-:W-:-:S04]  /*8e60*/  IMAD.X R7, RZ, RZ, RZ, P1 ;  /* 0x000000ffff077224 */ /* 0x000fc800008e06ff */
[----:B------:R-:W-:-:S08]  /*8e70*/  IMAD.WIDE.U32.X R6, R23, UR9, R6, P4 ;  /* 0x0000000917067c25 */ /* 0x000fd0000a0e0406 */
.L_x_180:
[----:B------:R-:W-:Y:S01]  /*8e80*/  ULDC UR4, c[0x0][0x648] ;  /* 0x0001920000047ab9 */ /* 0x000fe20000000800 */
[----:B------:R-:W-:Y:S01]  /*8e90*/  LOP3.LUT R20, R20, UR17, RZ, 0xc0, !PT ;  /* 0x0000001114147c12 */ /* 0x000fe2000f8ec0ff */
[----:B------:R-:W-:Y:S01]  /*8ea0*/  IMAD.MOV R21, RZ, RZ, -R21 ;  /* 0x000000ffff157224 */ /* 0x000fe200078e0a15 */
[----:B------:R-:W-:Y:S01]  /*8eb0*/  SHF.R.U64 R7, R6, UR4, R7 ;  /* 0x0000000406077c19 */ /* 0x000fe20008001207 */
[----:B------:R-:W-:Y:S01]  /*8ec0*/  ULDC UR4, c[0x0][0x638] ;  /* 0x00018e0000047ab9 */ /* 0x000fe20000000800 */
[----:B------:R-:W-:Y:S01]  /*8ed0*/  LOP3.LUT R11, R11, UR16, RZ, 0xc0, !PT ;  /* 0x000000100b0b7c12 */ /* 0x000fe2000f8ec0ff */
[----:B0-----:R-:W-:Y:S01]  /*8ee0*/  @P2 IMAD R17, R19, R21, R14 ;  /* 0x0000001513112224 */ /* 0x001fe200078e020e */
[----:B------:R-:W-:Y:S01]  /*8ef0*/  ULDC UR5, c[0x0][0x610] ;  /* 0x0001840000057ab9 */ /* 0x000fe20000000800 */
[----:B------:R-:W-:Y:S02]  /*8f00*/  IMAD.MOV R9, RZ, RZ, -R7 ;  /* 0x000000ffff097224 */ /* 0x000fe400078e0a07 */
[----:B------:R-:W-:-:S02]  /*8f10*/  IMAD R20, R7, UR18, R20 ;  /* 0x0000001207147c24 */ /* 0x000fc4000f8e0214 */
[----:B------:R-:W-:Y:S01]  /*8f20*/  IMAD R18, R9, UR4, R18 ;  /* 0x0000000409127c24 */ /* 0x000fe2000f8e0212 */
[----:B------:R-:W-:Y:S01]  /*8f30*/  ULDC UR4, c[0x0][0x600] ;  /* 0x0001800000047ab9 */ /* 0x000fe20000000800 */
[----:B------:R-:W-:Y:S02]  /*8f40*/  IMAD R17, R20, UR5, R17 ;  /* 0x0000000514117c24 */ /* 0x000fe4000f8e0211 */
[----:B------:R-:W-:Y:S02]  /*8f50*/  IMAD R18, R18, UR4, R11 ;  /* 0x0000000412127c24 */ /* 0x000fe4000f8e020b */
[----:B------:R-:W-:Y:S02]  /*8f60*/  IMAD.MOV.U32 R7, RZ, RZ, 0x1 ;  /* 0x00000001ff077424 */ /* 0x000fe400078e00ff */
[----:B------:R-:W-:Y:S01]  /*8f70*/  IMAD.MOV.U32 R6, RZ, RZ, R10 ;  /* 0x000000ffff067224 */ /* 0x000fe200078e000a */
[----:B------:R-:W-:Y:S02]  /*8f80*/  SEL R14, R18, R17, !P2 ;  /* 0x00000011120e7207 */ /* 0x000fe40005000000 */
[----:B------:R-:W-:-:S07]  /*8f90*/  SEL R11, R17, R18, !P2 ;  /* 0x00000012110b7207 */ /* 0x000fce0005000000 */
.L_x_178:
[----:B------:R-:W-:Y:S05]  /*8fa0*/  BSYNC B1 ;  /* 0x0000000000017941 */ /* 0x000fea0003800000 */
.L_x_177:
[----:B------:R-:W-:-:S13]  /*8fb0*/  LOP3.LUT P1, RZ, R7, 0xff, RZ, 0xc0, !PT ;  /* 0x000000ff07ff7812 */ /* 0x000fda000782c0ff */
[----:B------:R-:W-:Y:S05]  /*8fc0*/  @P1 BRA `(.L_x_181) ;  /* 0xfffffff400541947 */ /* 0x000fea000383ffff */
[----:B------:R-:W-:Y:S05]  /*8fd0*/  BSYNC B0 ;  /* 0x0000000000007941 */ /* 0x000fea0003800000 */
.L_x_169:
[----:B------:R-:W-:-:S03]  /*8fe0*/  UMOV UR4, 0xffffffff ;  /* 0xffffffff00047882 */ /* 0x000fc60000000000 */
[----:B------:R-:W-:Y:S05]  /*8ff0*/  BRA.DIV UR4, `(.L_x_182) ;  /* 0x0000000604407947 */ /* 0x000fea000b800000 */
[----:B------:R-:W-:-:S13]  /*9000*/  ELECT P0, URZ, PT ;  /* 0x00000000003f782f */ /* 0x000fda0003800000 */
.L_x_197:
[----:B------:R-:W-:Y:S04]  /*9010*/  BSSY B0, `(.L_x_183) ;  /* 0x0000034000007945 */ /* 0x000fe80003800000 */
[----:B------:R-:W-:Y:S05]  /*9020*/  @!P0 BRA `(.L_x_184) ;  /* 0x0000000000c88947 */ /* 0x000fea0003800000 */
[----:B------:R-:W-:-:S04]  /*9030*/  LOP3.LUT R4, R4, 0x2, RZ, 0xfc, !PT ;  /* 0x0000000204047812 */ /* 0x000fc800078efcff */
[----:B------:R-:W-:-:S13]  /*9040*/  ISETP.NE.AND P0, PT, R4, 0x3, PT ;  /* 0x000000030400780c */ /* 0x000fda0003f05270 */
[----:B------:R-:W-:Y:S05]  /*9050*/  @!P0 BRA `(.L_x_185) ;  /* 0x0000000000048947 */ /* 0x000fea0003800000 */
[----:B------:R-:W-:Y:S01]  /*9060*/  BPT.TRAP 0x1 ;  /* 0x000000040000795c */ /* 0x000fe20000300000 */
.L_x_185:
[----:B------:R-:W0:Y:S01]  /*9070*/  S2R R3, SR_CgaCtaId ;  /* 0x0000000000037919 */ /* 0x000e220000008800 */
[----:B------:R-:W-:-:S04]  /*9080*/  MOV R0, 0x400 ;  /* 0x0000040000007802 */ /* 0x000fc80000000f00 */
[----:B0-----:R-:W-:Y:S02]  /*9090*/  LEA R0, R3, R0, 0x18 ;  /* 0x0000000003007211 */ /* 0x001fe400078ec0ff */
[----:B------:R-:W-:-:S03]  /*90a0*/  SHF.L.U32 R3, R5, 0x1f, RZ ;  /* 0x0000001f05037819 */ /* 0x000fc600000006ff */
[----:B------:R-:W-:-:S04]  /*90b0*/  VIADD R0, R0, 0x28 ;  /* 0x0000002800007836 */ /* 0x000fc80000000000 */
[C---:B------:R-:W-:Y:S02]  /*90c0*/  IMAD R6, R13.reuse, 0x8, R0 ;  /* 0x000000080d067824 */ /* 0x040fe400078e0200 */
[----:B------:R-:W-:Y:S02]  /*90d0*/  VIADD R13, R13, 0x1 ;  /* 0x000000010d0d7836 */ /* 0x000fe40000000000 */
[----:B------:R-:W0:Y:S03]  /*90e0*/  SYNCS.PHASECHK.TRANS64.TRYWAIT P0, [R6+URZ], R3 ;  /* 0x00000003060075a7 */ /* 0x000e26000800017f */
[----:B------:R-:W-:-:S04]  /*90f0*/  ISETP.NE.AND P1, PT, R13, 0x5, PT ;  /* 0x000000050d00780c */ /* 0x000fc80003f25270 */
[----:B------:R-:W-:Y:S02]  /*9100*/  SEL R2, RZ, 0x1, P1 ;  /* 0x00000001ff027807 */ /* 0x000fe40000800000 */
[----:B------:R-:W-:Y:S02]  /*9110*/  SEL R13, R13, RZ, P1 ;  /* 0x000000ff0d0d7207 */ /* 0x000fe40000800000 */
[----:B------:R-:W-:-:S03]  /*9120*/  LOP3.LUT R8, R5, R2, RZ, 0x3c, !PT ;  /* 0x0000000205087212 */ /* 0x000fc600078e3cff */
[----:B------:R-:W-:Y:S01]  /*9130*/  IMAD R7, R13, 0x8, R0 ;  /* 0x000000080d077824 */ /* 0x000fe200078e0200 */
[----:B------:R-:W-:Y:S01]  /*9140*/  SHF.L.U32 R4, R8, 0x1f, RZ ;  /* 0x0000001f08047819 */ /* 0x000fe200000006ff */
[----:B0-----:R-:W-:Y:S06]  /*9150*/  @!P0 BRA `(.L_x_186) ;  /* 0x00000004000c8947 */ /* 0x001fec0003800000 */
.L_x_198:
[----:B------:R-:W1:Y:S01]  /*9160*/  SYNCS.PHASECHK.TRANS64.TRYWAIT P0, [R7+URZ], R4 ;  /* 0x00000004070075a7 */ /* 0x000e62000800017f */
[----:B------:R-:W-:-:S05]  /*9170*/  VIADD R2, R13, 0x1 ;  /* 0x000000010d027836 */ /* 0x000fca0000000000 */
[----:B------:R-:W-:-:S04]  /*9180*/  ISETP.NE.AND P1, PT, R2, 0x5, PT ;  /* 0x000000050200780c */ /* 0x000fc80003f25270 */
[----:B0-----:R-:W-:Y:S02]  /*9190*/  SEL R3, RZ, 0x1, P1 ;  /* 0x00000001ff037807 */ /* 0x001fe40000800000 */
[----:B------:R-:W-:Y:S02]  /*91a0*/  SEL R9, R2, RZ, P1 ;  /* 0x000000ff02097207 */ /* 0x000fe40000800000 */
[----:B------:R-:W-:-:S03]  /*91b0*/  LOP3.LUT R8, R8, R3, RZ, 0x3c, !PT ;  /* 0x0000000308087212 */ /* 0x000fc600078e3cff */
[----:B------:R-:W-:Y:S01]  /*91c0*/  IMAD R10, R9, 0x8, R0 ;  /* 0x00000008090a7824 */ /* 0x000fe200078e0200 */
[----:B------:R-:W-:Y:S01]  /*91d0*/  SHF.L.U32 R5, R8, 0x1f, RZ ;  /* 0x0000001f08057819 */ /* 0x000fe200000006ff */
[----:B-1----:R-:W-:Y:S06]  /*91e0*/  @!P0 BRA `(.L_x_187) ;  /* 0x0000000000fc8947 */ /* 0x002fec0003800000 */
.L_x_199:
[----:B------:R-:W1:Y:S01]  /*91f0*/  SYNCS.PHASECHK.TRANS64.TRYWAIT P0, [R10+URZ], R5 ;  /* 0x000000050a0075a7 */ /* 0x000e62000800017f */
[----:B------:R-:W-:-:S05]  /*9200*/  VIADD R2, R9, 0x1 ;  /* 0x0000000109027836 */ /* 0x000fca0000000000 */
[----:B------:R-:W-:-:S04]  /*9210*/  ISETP.NE.AND P1, PT, R2, 0x5, PT ;  /* 0x000000050200780c */ /* 0x000fc80003f25270 */
[----:B------:R-:W-:Y:S02]  /*9220*/  SEL R3, RZ, 0x1, P1 ;  /* 0x00000001ff037807 */ /* 0x000fe40000800000 */
[----:B0-----:R-:W-:Y:S02]  /*9230*/  SEL R7, R2, RZ, P1 ;  /* 0x000000ff02077207 */ /* 0x001fe40000800000 */
[----:B------:R-:W-:-:S03]  /*9240*/  LOP3.LUT R9, R8, R3, RZ, 0x3c, !PT ;  /* 0x0000000308097212 */ /* 0x000fc600078e3cff */
[----:B------:R-:W-:Y:S01]  /*9250*/  IMAD R11, R7, 0x8, R0 ;  /* 0x00000008070b7824 */ /* 0x000fe200078e0200 */
[----:B------:R-:W-:Y:S01]  /*9260*/  SHF.L.U32 R6, R9, 0x1f, RZ ;  /* 0x0000001f09067819 */ /* 0x000fe200000006ff */
[----:B-1----:R-:W-:Y:S06]  /*9270*/  @!P0 BRA `(.L_x_188) ;  /* 0x0000000000ec8947 */ /* 0x002fec0003800000 */
.L_x_200:
[----:B------:R-:W1:Y:S01]  /*9280*/  SYNCS.PHASECHK.TRANS64.TRYWAIT P0, [R11+URZ], R6 ;  /* 0x000000060b0075a7 */ /* 0x000e62000800017f */
[----:B------:R-:W-:-:S05]  /*9290*/  VIADD R2, R7, 0x1 ;  /* 0x0000000107027836 */ /* 0x000fca0000000000 */
[----:B------:R-:W-:-:S04]  /*92a0*/  ISETP.NE.AND P1, PT, R2, 0x5, PT ;  /* 0x000000050200780c */ /* 0x000fc80003f25270 */
[----:B------:R-:W-:Y:S02]  /*92b0*/  SEL R4, RZ, 0x1, P1 ;  /* 0x00000001ff047807 */ /* 0x000fe40000800000 */
[----:B------:R-:W-:Y:S02]  /*92c0*/  SEL R3, R2, RZ, P1 ;  /* 0x000000ff02037207 */ /* 0x000fe40000800000 */
[----:B------:R-:W-:Y:S01]  /*92d0*/  LOP3.LUT R4, R9, R4, RZ, 0x3c, !PT ;  /* 0x0000000409047212 */ /* 0x000fe200078e3cff */
[----:B-1----:R-:W-:Y:S06]  /*92e0*/  @!P0 BRA `(.L_x_189) ;  /* 0x0000000000e48947 */ /* 0x002fec0003800000 */
.L_x_201:
[----:B------:R-:W-:Y:S01]  /*92f0*/  IMAD R3, R3, 0x8, R0 ;  /* 0x0000000803037824 */ /* 0x000fe200078e0200 */
[----:B------:R-:W-:-:S07]  /*9300*/  SHF.L.U32 R0, R4, 0x1f, RZ ;  /* 0x0000001f04007819 */ /* 0x000fce00000006ff */
.L_x_190:
[----:B--2---:R2:W3:Y:S02]  /*9310*/  SYNCS.PHASECHK.TRANS64.TRYWAIT P0, [R3+URZ], R0 ;  /* 0x00000000030075a7 */ /* 0x0044e4000800017f */
[----:B---3--:R-:W-:Y:S05]  /*9320*/  @!P0 NANOSLEEP.SYNCS 0x989680 ;  /* 0x009896800000895d */ /* 0x008fea0003900000 */
[----:B------:R-:W3:Y:S02]  /*9330*/  @!P0 SYNCS.PHASECHK.TRANS64 P0, [R3+URZ], R0 ;  /* 0x00000000030085a7 */ /* 0x000ee4000800007f */
[----:B---3--:R-:W-:Y:S05]  /*9340*/  @!P0 BRA `(.L_x_190) ;  /* 0xfffffffc00f08947 */ /* 0x008fea000383ffff */
.L_x_184:
[----:B------:R-:W-:Y:S05]  /*9350*/  BSYNC B0 ;  /* 0x0000000000007941 */ /* 0x000fea0003800000 */
.L_x_183:
[----:B------:R-:W-:Y:S05]  /*9360*/  EXIT ;  /* 0x000000000000794d */ /* 0x000fea0003800000 */
.L_x_17:
[----:B-1----:R-:W-:-:S04]  /*9370*/  IMAD.U32 R11, RZ, RZ, UR6 ;  /* 0x00000006ff0b7e24 */ /* 0x002fc8000f8e00ff */
[----:B------:R1:W4:Y:S03]  /*9380*/  SYNCS.PHASECHK.TRANS64.TRYWAIT P0, [R11+URZ], R10 ;  /* 0x0000000a0b0075a7 */ /* 0x000326000800017f */
[----:B----4-:R-:W-:Y:S05]  /*9390*/  @!P0 NANOSLEEP.SYNCS 0x989680 ;  /* 0x009896800000895d */ /* 0x010fea0003900000 */
[----:B------:R-:W4:Y:S02]  /*93a0*/  @!P0 SYNCS.PHASECHK.TRANS64 P0, [R11+URZ], R10 ;  /* 0x0000000a0b0085a7 */ /* 0x000f24000800007f */
[----:B----4-:R-:W-:Y:S05]  /*93b0*/  @!P0 BRA `(.L_x_17) ;  /* 0xfffffffc00ec8947 */ /* 0x010fea000383ffff */
[----:B------:R-:W-:Y:S05]  /*93c0*/  BRA `(.L_x_16) ;  /* 0xffffff8000687947 */ /* 0x000fea000383ffff */
.L_x_23:
[----:B-1----:R-:W-:-:S04]  /*93d0*/  IMAD.U32 R140, RZ, RZ, UR12 ;  /* 0x0000000cff8c7e24 */ /* 0x002fc8000f8e00ff */
[----:B------:R1:W4:Y:S03]  /*93e0*/  SYNCS.PHASECHK.TRANS64.TRYWAIT P0, [R140+URZ], R11 ;  /* 0x0000000b8c0075a7 */ /* 0x000326000800017f */
[----:B----4-:R-:W-:Y:S05]  /*93f0*/  @!P0 NANOSLEEP.SYNCS 0x989680 ;  /* 0x009896800000895d */ /* 0x010fea0003900000 */
[----:B------:R-:W4:Y:S02]  /*9400*/  @!P0 SYNCS.PHASECHK.TRANS64 P0, [R140+URZ], R11 ;  /* 0x0000000b8c0085a7 */ /* 0x000f24000800007f */
[----:B----4-:R-:W-:Y:S05]  /*9410*/  @!P0 BRA `(.L_x_23) ;  /* 0xfffffffc00ec8947 */ /* 0x010fea000383ffff */
[----:B------:R-:W-:Y:S05]  /*9420*/  BRA `(.L_x_22) ;  /* 0xffffff8800dc7947 */ /* 0x000fea000383ffff */
.L_x_170:
[----:B------:R-:W-:Y:S01]  /*9430*/  BSSY B1, `(.L_x_191) ;  /* 0x0000006000017945 */ /* 0x000fe20003800000 */
[----:B------:R-:W-:-:S07]  /*9440*/  IMAD.MOV.U32 R7, RZ, RZ, -0x1 ;  /* 0xffffffffff077424 */ /* 0x000fce00078e00ff */
[----:B------:R-:W-:Y:S05]  /*9450*/  WARPSYNC.COLLECTIVE R7, `(.L_x_192) ;  /* 0x00000000070c7348 */ /* 0x000fea0003c00000 */
[----:B------:R-:W-:Y:S02]  /*9460*/  ELECT P1, UR62, PT ;  /* 0x00000000003e782f */ /* 0x000fe40003820000 */
[----:B------:R-:W-:Y:S01]  /*9470*/  MOV R7, UR62 ;  /* 0x0000003e00077c02 */ /* 0x000fe20008000f00 */
[----:B------:R-:W-:Y:S10]  /*9480*/  ENDCOLLECTIVE ;  /* 0x000000000000791b */ /* 0x000ff40003800000 */
.L_x_192:
[----:B------:R-:W-:Y:S05]  /*9490*/  BSYNC B1 ;  /* 0x0000000000017941 */ /* 0x000fea0003800000 */
.L_x_191:
[----:B------:R-:W-:Y:S05]  /*94a0*/  BRA `(.L_x_193) ;  /* 0xfffffff000287947 */ /* 0x000fea000383ffff */
.L_x_173:
[----:B-1----:R1:W2:Y:S02]  /*94b0*/  SYNCS.PHASECHK.TRANS64.TRYWAIT P1, [R19+URZ+0x28], R10 ;  /* 0x0000280a130075a7 */ /* 0x0022a4000802017f */
[----:B--2---:R-:W-:Y:S05]  /*94c0*/  @!P1 NANOSLEEP.SYNCS 0x989680 ;  /* 0x009896800000995d */ /* 0x004fea0003900000 */
[----:B------:R-:W2:Y:S02]  /*94d0*/  @!P1 SYNCS.PHASECHK.TRANS64 P1, [R19+URZ+0x28], R10 ;  /* 0x0000280a130095a7 */ /* 0x000ea4000802007f */
[----:B--2---:R-:W-:Y:S05]  /*94e0*/  @!P1 BRA `(.L_x_173) ;  /* 0xfffffffc00f09947 */ /* 0x004fea000383ffff */
[----:B------:R-:W-:Y:S05]  /*94f0*/  BRA `(.L_x_194) ;  /* 0xfffffff0005c7947 */ /* 0x000fea000383ffff */
.L_x_182:
[----:B------:R-:W-:Y:S01]  /*9500*/  BSSY B0, `(.L_x_195) ;  /* 0x0000006000007945 */ /* 0x000fe20003800000 */
[----:B------:R-:W-:-:S07]  /*9510*/  IMAD.MOV.U32 R7, RZ, RZ, -0x1 ;  /* 0xffffffffff077424 */ /* 0x000fce00078e00ff */
[----:B------:R-:W-:Y:S05]  /*9520*/  WARPSYNC.COLLECTIVE R7, `(.L_x_196) ;  /* 0x00000000070c7348 */ /* 0x000fea0003c00000 */
[----:B------:R-:W-:Y:S02]  /*9530*/  ELECT P1, UR62, PT ;  /* 0x00000000003e782f */ /* 0x000fe40003820000 */
[----:B------:R-:W-:Y:S01]  /*9540*/  MOV R7, UR62 ;  /* 0x0000003e00077c02 */ /* 0x000fe20008000f00 */
[----:B------:R-:W-:Y:S10]  /*9550*/  ENDCOLLECTIVE ;  /* 0x000000000000791b */ /* 0x000ff40003800000 */
.L_x_196:
[----:B------:R-:W-:Y:S05]  /*9560*/  BSYNC B0 ;  /* 0x0000000000007941 */ /* 0x000fea0003800000 */
.L_x_195:
[----:B------:R-:W-:Y:S01]  /*9570*/  PLOP3.LUT P0, PT, P1, PT, PT, 0x80, 0x0 ;  /* 0x000000000000781c */ /* 0x000fe20000f0f070 */
[----:B------:R-:W-:-:S12]  /*9580*/  BRA `(.L_x_197) ;  /* 0xfffffff800a07947 */ /* 0x000fd8000383ffff */
.L_x_186:
[----:B0-----:R0:W1:Y:S02]  /*9590*/  SYNCS.PHASECHK.TRANS64.TRYWAIT P0, [R6+URZ], R3 ;  /* 0x00000003060075a7 */ /* 0x001064000800017f */
[----:B-1----:R-:W-:Y:S05]  /*95a0*/  @!P0 NANOSLEEP.SYNCS 0x989680 ;  /* 0x009896800000895d */ /* 0x002fea0003900000 */
[----:B------:R-:W1:Y:S02]  /*95b0*/  @!P0 SYNCS.PHASECHK.TRANS64 P0, [R6+URZ], R3 ;  /* 0x00000003060085a7 */ /* 0x000e64000800007f */
[----:B-1----:R-:W-:Y:S05]  /*95c0*/  @!P0 BRA `(.L_x_186) ;  /* 0xfffffffc00f08947 */ /* 0x002fea000383ffff */
[----:B------:R-:W-:Y:S05]  /*95d0*/  BRA `(.L_x_198) ;  /* 0xfffffff800e07947 */ /* 0x000fea000383ffff */
.L_x_187:
[----:B0-----:R0:W1:Y:S02]  /*95e0*/  SYNCS.PHASECHK.TRANS64.TRYWAIT P0, [R7+URZ], R4 ;  /* 0x00000004070075a7 */ /* 0x001064000800017f */
[----:B-1----:R-:W-:Y:S05]  /*95f0*/  @!P0 NANOSLEEP.SYNCS 0x989680 ;  /* 0x009896800000895d */ /* 0x002fea0003900000 */
[----:B------:R-:W1:Y:S02]  /*9600*/  @!P0 SYNCS.PHASECHK.TRANS64 P0, [R7+URZ], R4 ;  /* 0x00000004070085a7 */ /* 0x000e64000800007f */
[----:B-1----:R-:W-:Y:S05]  /*9610*/  @!P0 BRA `(.L_x_187) ;  /* 0xfffffffc00f08947 */ /* 0x002fea000383ffff */
[----:B------:R-:W-:Y:S05]  /*9620*/  BRA `(.L_x_199) ;  /* 0xfffffff800f07947 */ /* 0x000fea000383ffff */
.L_x_188:
[----:B0-----:R0:W1:Y:S02]  /*9630*/  SYNCS.PHASECHK.TRANS64.TRYWAIT P0, [R10+URZ], R5 ;  /* 0x000000050a0075a7 */ /* 0x001064000800017f */
[----:B-1----:R-:W-:Y:S05]  /*9640*/  @!P0 NANOSLEEP.SYNCS 0x989680 ;  /* 0x009896800000895d */ /* 0x002fea0003900000 */
[----:B------:R-:W1:Y:S02]  /*9650*/  @!P0 SYNCS.PHASECHK.TRANS64 P0, [R10+URZ], R5 ;  /* 0x000000050a0085a7 */ /* 0x000e64000800007f */
[----:B-1----:R-:W-:Y:S05]  /*9660*/  @!P0 BRA `(.L_x_188) ;  /* 0xfffffffc00f08947 */ /* 0x002fea000383ffff */
[----:B------:R-:W-:Y:S05]  /*9670*/  BRA `(.L_x_200) ;  /* 0xfffffffc00007947 */ /* 0x000fea000383ffff */
.L_x_189:
[----:B-1----:R1:W2:Y:S02]  /*9680*/  SYNCS.PHASECHK.TRANS64.TRYWAIT P0, [R11+URZ], R6 ;  /* 0x000000060b0075a7 */ /* 0x0022a4000800017f */
[----:B--2---:R-:W-:Y:S05]  /*9690*/  @!P0 NANOSLEEP.SYNCS 0x989680 ;  /* 0x009896800000895d */ /* 0x004fea0003900000 */
[----:B------:R-:W2:Y:S02]  /*96a0*/  @!P0 SYNCS.PHASECHK.TRANS64 P0, [R11+URZ], R6 ;  /* 0x000000060b0085a7 */ /* 0x000ea4000800007f */
[----:B--2---:R-:W-:Y:S05]  /*96b0*/  @!P0 BRA `(.L_x_189) ;  /* 0xfffffffc00f08947 */ /* 0x004fea000383ffff */
[----:B------:R-:W-:Y:S05]  /*96c0*/  BRA `(.L_x_201) ;  /* 0xfffffffc00087947 */ /* 0x000fea000383ffff */
.L_x_202:
[----:B------:R-:W-:-:S00]  /*96d0*/  BRA `(.L_x_202) ;  /* 0xfffffffc00fc7947 */ /* 0x000fc0000383ffff */
[----:B------:R-:W-:-:S00]  /*96e0*/  NOP ;  /* 0x0000000000007918 */ /* 0x000fc00000000000 */
        /* <DEDUP_REMOVED lines=9> */
.L_x_203:


//--------------------- .nv.shared._ZN7cutlass13device_kernelINS_4gemm6kernel13GemmUniversalIN4cute5tupleIJiiiiEEENS1_10collective13CollectiveMmaINS1_37MainloopSm90TmaGmmaWarpSpecializedFP8ILi5ENS5_IJNS4_1CILi1EEESB_SB_EEENS1_35KernelTmaWarpSpecializedCooperativeEEENS5_IJNSA_ILi128EEESF_SF_EEENS_12float_e5m2_tENS5_IJlSB_lEEESH_SI_NS4_8TiledMMAINS4_8MMA_AtomIJNS4_4SM904GMMA31MMA_64x128x32_F32E5M2E5M2_SS_TNILNSM_7ScaleInE1ELSO_1EEEEEENS4_6LayoutINS5_IJNSA_ILi2EEESB_SB_EEENS5_IJSB_NSA_ILi0EEESU_EEEEENS5_IJNS4_10UnderscoreESX_SX_EEEEENS4_13SM90_TMA_LOADENS4_14ComposedLayoutINS4_7SwizzleILi3ELi4ELi3EEENS4_18smem_ptr_flag_bitsILi8EEENSR_INS5_IJNSA_ILi8EEESF_EEENS5_IJSF_SB_EEEEEEEvNS4_8identityES10_S1A_vS1B_EENS_8epilogue10collective6detail29Sm90TmaWarpSpecializedAdapterINS1E_15DefaultEpilogueISH_SI_SI_NS1D_6thread17LinearCombinationISH_Li1EffLNS1I_9ScaleType4KindE0ELNS_15FloatRoundStyleE2ESH_EENS1_15EpilogueDefaultEEEEEvvEEEEvNT_6ParamsE --------------------------
	.section	.nv.shared._ZN7cutlass13device_kernelINS_4gemm6kernel13GemmUniversalIN4cute5tupleIJiiiiEEENS1_10collective13CollectiveMmaINS1_37MainloopSm90TmaGmmaWarpSpecializedFP8ILi5ENS5_IJNS4_1CILi1EEESB_SB_EEENS1_35KernelTmaWarpSpecializedCooperativeEEENS5_IJNSA_ILi128EEESF_SF_EEENS_12float_e5m2_tENS5_IJlSB_lEEESH_SI_NS4_8TiledMMAINS4_8MMA_AtomIJNS4_4SM904GMMA31MMA_64x128x32_F32E5M2E5M2_SS_TNILNSM_7ScaleInE1ELSO_1EEEEEENS4_6LayoutINS5_IJNSA_ILi2EEESB_SB_EEENS5_IJSB_NSA_ILi0EEESU_EEEEENS5_IJNS4_10UnderscoreESX_SX_EEEEENS4_13SM90_TMA_LOADENS4_14ComposedLayoutINS4_7SwizzleILi3ELi4ELi3EEENS4_18smem_ptr_flag_bitsILi8EEENSR_INS5_IJNSA_ILi8EEESF_EEENS5_IJSF_SB_EEEEEEEvNS4_8identityES10_S1A_vS1B_EENS_8epilogue10collective6detail29Sm90TmaWarpSpecializedAdapterINS1E_15DefaultEpilogueISH_SI_SI_NS1D_6thread17LinearCombinationISH_Li1EffLNS1I_9ScaleType4KindE0ELNS_15FloatRoundStyleE2ESH_EENS1_15EpilogueDefaultEEEEEvvEEEEvNT_6ParamsE,"aw",@nobits
	.sectionflags	@""
	.align	16
	.zero		1024


//--------------------- .nv.shared.reserved.0     --------------------------
	.section	.nv.shared.reserved.0,"aw",@nobits
	.weak		__nv_reservedSMEM_offset_0_alias
	.size		__nv_reservedSMEM_offset_0_alias, 0, 0
	.other		__nv_reservedSMEM_offset_0_alias,@"STO_CUDA_RESERVED_SHARED STV_DEFAULT"
__nv_reservedSMEM_offset_0_alias:
	.zero		0


//--------------------- .nv.global                --------------------------
	.section	.nv.global,"aw",@nobits
.nv.global:
	.type		_ZN40_INTERNAL_c34e6cf1_4_k_cu_79a41e63_299364cute1_E,@object
	.size		_ZN40_INTERNAL_c34e6cf1_4_k_cu_79a41e63_299364cute1_E,(_ZN40_INTERNAL_c34e6cf1_4_k_cu_79a41e63_299364cuda3std3__45__cpo6cbeginE - _ZN40_INTERNAL_c34e6cf1_4_k_cu_79a41e63_299364cute1_E)
_ZN40_INTERNAL_c34e6cf1_4_k_cu_79a41e63_299364cute1_E:
	.zero		1
	.type		_ZN40_INTERNAL_c34e6cf1_4_k_cu_79a41e63_299364cuda3std3__45__cpo6cbeginE,@object
	.size		_ZN40_INTERNAL_c34e6cf1_4_k_cu_79a41e63_299364cuda3std3__45__cpo6cbeginE,(_ZN40_INTERNAL_c34e6cf1_4_k_cu_79a41e63_299364cuda3std3__48in_placeE - _ZN40_INTERNAL_c34e6cf1_4_k_cu_79a41e63_299364cuda3std3__45__cpo6cbeginE)
_ZN40_INTERNAL_c34e6cf1_4_k_cu_79a41e63_299364cuda3std3__45__cpo6cbeginE:
	.zero		1
	.type		_ZN40_INTERNAL_c34e6cf1_4_k_cu_79a41e63_299364cuda3std3__48in_placeE,@object
	.size		_ZN40_INTERNAL_c34e6cf1_4_k_cu_79a41e63_299364cuda3std3__48in_placeE,(_ZN40_INTERNAL_c34e6cf1_4_k_cu_79a41e63_299364cuda3std6ranges3__45__cpo9iter_moveE - _ZN40_INTERNAL_c34e6cf1_4_k_cu_79a41e63_299364cuda3std3__48in_placeE)
_ZN40_INTERNAL_c34e6cf1_4_k_cu_79a41e63_299364cuda3std3__48in_placeE:
	.zero		1
	.type		_ZN40_INTERNAL_c34e6cf1_4_k_cu_79a41e63_299364cuda3std6ranges3__45__cpo9iter_moveE,@object
	.size		_ZN40_INTERNAL_c34e6cf1_4_k_cu_79a41e63_299364cuda3std6ranges3__45__cpo9iter_moveE,(_ZN40_INTERNAL_c34e6cf1_4_k_cu_79a41e63_299364cuda3std3__45__cpo5beginE - _ZN40_INTERNAL_c34e6cf1_4_k_cu_79a41e63_299364cuda3std6ranges3__45__cpo9iter_moveE)
_ZN40_INTERNAL_c34e6cf1_4_k_cu_79a41e63_299364cuda3std6ranges3__45__cpo9iter_moveE:
	.zero		1
	.type		_ZN40_INTERNAL_c34e6cf1_4_k_cu_79a41e63_299364cuda3std3__45__cpo5beginE,@object
	.size		_ZN40_INTERNAL_c34e6cf1_4_k_cu_79a41e63_299364cuda3std3__45__cpo5beginE,(_ZN40_INTERNAL_c34e6cf1_4_k_cu_79a41e63_299364cuda3std3__442_GLOBAL__N__c34e6cf1_4_k_cu_79a41e63_299366ignoreE - _ZN40_INTERNAL_c34e6cf1_4_k_cu_79a41e63_299364cuda3std3__45__cpo5beginE)
_ZN40_INTERNAL_c34e6cf1_4_k_cu_79a41e63_299364cuda3std3__45__cpo5beginE:
	.zero		1
	.type		_ZN40_INTERNAL_c34e6cf1_4_k_cu_79a41e63_299364cuda3std3__442_GLOBAL__N__c34e6cf1_4_k_cu_79a41e63_299366ignoreE,@object
	.size		_ZN40_INTERNAL_c34e6cf1_4_k_cu_79a41e63_299364cuda3std3__442_GLOBAL__N__c34e6cf1_4_k_cu_79a41e63_299366ignoreE,(_ZN40_INTERNAL_c34e6cf1_4_k_cu_79a41e63_299364cute7productE - _ZN40_INTERNAL_c34e6cf1_4_k_cu_79a41e63_299364cuda3std3__442_GLOBAL__N__c34e6cf1_4_k_cu_79a41e63_299366ignoreE)
_ZN40_INTERNAL_c34e6cf1_4_k_cu_79a41e63_299364cuda3std3__442_GLOBAL__N__c34e6cf1_4_k_cu_79a41e63_299366ignoreE:
	.zero		1
	.type		_ZN40_INTERNAL_c34e6cf1_4_k_cu_79a41e63_299364cute7productE,@object
	.size		_ZN40_INTERNAL_c34e6cf1_4_k_cu_79a41e63_299364cute7productE,(_ZN40_INTERNAL_c34e6cf1_4_k_cu_79a41e63_299364cuda3std3__45__cpo3endE - _ZN40_INTERNAL_c34e6cf1_4_k_cu_79a41e63_299364cute7productE)
_ZN40_INTERNAL_c34e6cf1_4_k_cu_79a41e63_299364cute7productE:
	.zero		1
	.type		_ZN40_INTERNAL_c34e6cf1_4_k_cu_79a41e63_299364cuda3std3__45__cpo3endE,@object
	.size		_ZN40_INTERNAL_c34e6cf1_4_k_cu_79a41e63_299364cuda3std3__45__cpo3endE,(_ZN40_INTERNAL_c34e6cf1_4_k_cu_79a41e63_299364cuda3std3__419piecewise_constructE - _ZN40_INTERNAL_c34e6cf1_4_k_cu_79a41e63_299364cuda3std3__45__cpo3endE)
_ZN40_INTERNAL_c34e6cf1_4_k_cu_79a41e63_299364cuda3std3__45__cpo3endE:
	.zero		1
	.type		_ZN40_INTERNAL_c34e6cf1_4_k_cu_79a41e63_299364cuda3std3__419piecewise_constructE,@object
	.size		_ZN40_INTERNAL_c34e6cf1_4_k_cu_79a41e63_299364cuda3std3__419piecewise_constructE,(_ZN40_INTERNAL_c34e6cf1_4_k_cu_79a41e63_299364cuda3std3__45__cpo4cendE - _ZN40_INTERNAL_c34e6cf1_4_k_cu_79a41e63_299364cuda3std3__419piecewise_constructE)
_ZN40_INTERNAL_c34e6cf1_4_k_cu_79a41e63_299364cuda3std3__419piecewise_constructE:
	.zero		1
	.type		_ZN40_INTERNAL_c34e6cf1_4_k_cu_79a41e63_299364cuda3std3__45__cpo4cendE,@object
	.size		_ZN40_INTERNAL_c34e6cf1_4_k_cu_79a41e63_299364cuda3std3__45__cpo4cendE,(_ZN40_INTERNAL_c34e6cf1_4_k_cu_79a41e63_299364cuda3std6ranges3__45__cpo4swapE - _ZN40_INTERNAL_c34e6cf1_4_k_cu_79a41e63_299364cuda3std3__45__cpo4cendE)
_ZN40_INTERNAL_c34e6cf1_4_k_cu_79a41e63_299364cuda3std3__45__cpo4cendE:
	.zero		1
	.type		_ZN40_INTERNAL_c34e6cf1_4_k_cu_79a41e63_299364cuda3std6ranges3__45__cpo4swapE,@object
	.size		_ZN40_INTERNAL_c34e6cf1_4_k_cu_79a41e63_299364cuda3std6ranges3__45__cpo4swapE,(.L_7 - _ZN40_INTERNAL_c34e6cf1_4_k_cu_79a41e63_299364cuda3std6ranges3__45__cpo4swapE)
_ZN40_INTERNAL_c34e6cf1_4_k_cu_79a41e63_299364cuda3std6ranges3__45__cpo4swapE:
	.zero		1
.L_7:


//--------------------- .nv.constant0._ZN7cutlass13device_kernelINS_4gemm6kernel13GemmUniversalIN4cute5tupleIJiiiiEEENS1_10collective13CollectiveMmaINS1_37MainloopSm90TmaGmmaWarpSpecializedFP8ILi5ENS5_IJNS4_1CILi1EEESB_SB_EEENS1_35KernelTmaWarpSpecializedCooperativeEEENS5_IJNSA_ILi128EEESF_SF_EEENS_12float_e5m2_tENS5_IJlSB_lEEESH_SI_NS4_8TiledMMAINS4_8MMA_AtomIJNS4_4SM904GMMA31MMA_64x128x32_F32E5M2E5M2_SS_TNILNSM_7ScaleInE1ELSO_1EEEEEENS4_6LayoutINS5_IJNSA_ILi2EEESB_SB_EEENS5_IJSB_NSA_ILi0EEESU_EEEEENS5_IJNS4_10UnderscoreESX_SX_EEEEENS4_13SM90_TMA_LOADENS4_14ComposedLayoutINS4_7SwizzleILi3ELi4ELi3EEENS4_18smem_ptr_flag_bitsILi8EEENSR_INS5_IJNSA_ILi8EEESF_EEENS5_IJSF_SB_EEEEEEEvNS4_8identityES10_S1A_vS1B_EENS_8epilogue10collective6detail29Sm90TmaWarpSpecializedAdapterINS1E_15DefaultEpilogueISH_SI_SI_NS1D_6thread17LinearCombinationISH_Li1EffLNS1I_9ScaleType4KindE0ELNS_15FloatRoundStyleE2ESH_EENS1_15EpilogueDefaultEEEEEvvEEEEvNT_6ParamsE --------------------------
	.section	.nv.constant0._ZN7cutlass13device_kernelINS_4gemm6kernel13GemmUniversalIN4cute5tupleIJiiiiEEENS1_10collective13CollectiveMmaINS1_37MainloopSm90TmaGmmaWarpSpecializedFP8ILi5ENS5_IJNS4_1CILi1EEESB_SB_EEENS1_35KernelTmaWarpSpecializedCooperativeEEENS5_IJNSA_ILi128EEESF_SF_EEENS_12float_e5m2_tENS5_IJlSB_lEEESH_SI_NS4_8TiledMMAINS4_8MMA_AtomIJNS4_4SM904GMMA31MMA_64x128x32_F32E5M2E5M2_SS_TNILNSM_7ScaleInE1ELSO_1EEEEEENS4_6LayoutINS5_IJNSA_ILi2EEESB_SB_EEENS5_IJSB_NSA_ILi0EEESU_EEEEENS5_IJNS4_10UnderscoreESX_SX_EEEEENS4_13SM90_TMA_LOADENS4_14ComposedLayoutINS4_7SwizzleILi3ELi4ELi3EEENS4_18smem_ptr_flag_bitsILi8EEENSR_INS5_IJNSA_ILi8EEESF_EEENS5_IJSF_SB_EEEEEEEvNS4_8identityES10_S1A_vS1B_EENS_8epilogue10collective6detail29Sm90TmaWarpSpecializedAdapterINS1E_15DefaultEpilogueISH_SI_SI_NS1D_6thread17LinearCombinationISH_Li1EffLNS1I_9ScaleType4KindE0ELNS_15FloatRoundStyleE2ESH_EENS1_15EpilogueDefaultEEEEEvvEEEEvNT_6ParamsE,"a",@progbits
	.sectionflags	@""
	.align	4
.nv.constant0._ZN7cutlass13device_kernelINS_4gemm6kernel13GemmUniversalIN4cute5tupleIJiiiiEEENS1_10collective13CollectiveMmaINS1_37MainloopSm90TmaGmmaWarpSpecializedFP8ILi5ENS5_IJNS4_1CILi1EEESB_SB_EEENS1_35KernelTmaWarpSpecializedCooperativeEEENS5_IJNSA_ILi128EEESF_SF_EEENS_12float_e5m2_tENS5_IJlSB_lEEESH_SI_NS4_8TiledMMAINS4_8MMA_AtomIJNS4_4SM904GMMA31MMA_64x128x32_F32E5M2E5M2_SS_TNILNSM_7ScaleInE1ELSO_1EEEEEENS4_6LayoutINS5_IJNSA_ILi2EEESB_SB_EEENS5_IJSB_NSA_ILi0EEESU_EEEEENS5_IJNS4_10UnderscoreESX_SX_EEEEENS4_13SM90_TMA_LOADENS4_14ComposedLayoutINS4_7SwizzleILi3ELi4ELi3EEENS4_18smem_ptr_flag_bitsILi8EEENSR_INS5_IJNSA_ILi8EEESF_EEENS5_IJSF_SB_EEEEEEEvNS4_8identityES10_S1A_vS1B_EENS_8epilogue10collective6detail29Sm90TmaWarpSpecializedAdapterINS1E_15DefaultEpilogueISH_SI_SI_NS1D_6thread17LinearCombinationISH_Li1EffLNS1I_9ScaleType4KindE0ELNS_15FloatRoundStyleE2ESH_EENS1_15EpilogueDefaultEEEEEvvEEEEvNT_6ParamsE:
	.zero		1664


//--------------------- SYMBOLS --------------------------

	.type		.nv.reservedSmem.offset0,@object
	.size		.nv.reservedSmem.offset0,0x4
